//
// Generated by NVIDIA NVVM Compiler
//
// Compiler Build ID: CL-36424714
// Cuda compilation tools, release 13.0, V13.0.88
// Based on NVVM 20.0.0
//

.version 9.0
.target sm_100
.address_size 64

	// .globl	_Z19test_get_bit_kernelv
.extern .func  (.param .b32 func_retval0) vprintf
(
	.param .b64 vprintf_param_0,
	.param .b64 vprintf_param_1
)
;
.extern .func  (.param .b64 func_retval0) malloc
(
	.param .b64 malloc_param_0
)
;
.func  (.param .b64 func_retval0) __internal_accurate_pow
(
	.param .b64 __internal_accurate_pow_param_0
)
;
.global .align 1 .b8 $str[16] = {113, 117, 97, 110, 116, 32, 112, 115, 117, 109, 58, 32, 37, 100, 10};
.global .align 1 .b8 $str$1[16] = {111, 117, 116, 95, 100, 97, 116, 97, 32, 48, 58, 32, 37, 100, 10};
.global .align 1 .b8 $str$2[16] = {111, 117, 116, 95, 100, 97, 116, 97, 32, 49, 58, 32, 37, 100, 10};
.global .align 1 .b8 $str$3[16] = {111, 117, 116, 95, 100, 97, 116, 97, 32, 50, 58, 32, 37, 100, 10};

.visible .entry _Z19test_get_bit_kernelv()
{
	.local .align 8 .b8 	__local_depot0[8];
	.reg .b64 	%SP;
	.reg .b64 	%SPL;
	.reg .b32 	%r<9>;
	.reg .b64 	%rd<9>;

	mov.u64 	%SPL, __local_depot0;
	cvta.local.u64 	%SP, %SPL;
	add.u64 	%rd1, %SP, 0;
	add.u64 	%rd2, %SPL, 0;
	mov.b32 	%r1, 1;
	st.local.u32 	[%rd2], %r1;
	mov.u64 	%rd3, $str$1;
	cvta.global.u64 	%rd4, %rd3;
	{ // callseq 0, 0
	.param .b64 param0;
	st.param.b64 	[param0], %rd4;
	.param .b64 param1;
	st.param.b64 	[param1], %rd1;
	.param .b32 retval0;
	call.uni (retval0), 
	vprintf, 
	(
	param0, 
	param1
	);
	ld.param.b32 	%r2, [retval0];
	} // callseq 0
	mov.b32 	%r4, 0;
	st.local.u32 	[%rd2], %r4;
	mov.u64 	%rd5, $str$2;
	cvta.global.u64 	%rd6, %rd5;
	{ // callseq 1, 0
	.param .b64 param0;
	st.param.b64 	[param0], %rd6;
	.param .b64 param1;
	st.param.b64 	[param1], %rd1;
	.param .b32 retval0;
	call.uni (retval0), 
	vprintf, 
	(
	param0, 
	param1
	);
	ld.param.b32 	%r5, [retval0];
	} // callseq 1
	st.local.u32 	[%rd2], %r1;
	mov.u64 	%rd7, $str$3;
	cvta.global.u64 	%rd8, %rd7;
	{ // callseq 2, 0
	.param .b64 param0;
	st.param.b64 	[param0], %rd8;
	.param .b64 param1;
	st.param.b64 	[param1], %rd1;
	.param .b32 retval0;
	call.uni (retval0), 
	vprintf, 
	(
	param0, 
	param1
	);
	ld.param.b32 	%r7, [retval0];
	} // callseq 2
	ret;

}
	// .globl	_Z29test_adaptive_quantize_kernelv
.visible .entry _Z29test_adaptive_quantize_kernelv()
{


	ret;

}
	// .globl	_Z16gemm_acim_kernelPKiS0_PiiiiPfS2_
.visible .entry _Z16gemm_acim_kernelPKiS0_PiiiiPfS2_(
	.param .u64 .ptr .align 1 _Z16gemm_acim_kernelPKiS0_PiiiiPfS2__param_0,
	.param .u64 .ptr .align 1 _Z16gemm_acim_kernelPKiS0_PiiiiPfS2__param_1,
	.param .u64 .ptr .align 1 _Z16gemm_acim_kernelPKiS0_PiiiiPfS2__param_2,
	.param .u32 _Z16gemm_acim_kernelPKiS0_PiiiiPfS2__param_3,
	.param .u32 _Z16gemm_acim_kernelPKiS0_PiiiiPfS2__param_4,
	.param .u32 _Z16gemm_acim_kernelPKiS0_PiiiiPfS2__param_5,
	.param .u64 .ptr .align 1 _Z16gemm_acim_kernelPKiS0_PiiiiPfS2__param_6,
	.param .u64 .ptr .align 1 _Z16gemm_acim_kernelPKiS0_PiiiiPfS2__param_7
)
{


	ret;

}
	// .globl	_Z13dot_acim_callPKiS0_Piiiib
.visible .entry _Z13dot_acim_callPKiS0_Piiiib(
	.param .u64 .ptr .align 1 _Z13dot_acim_callPKiS0_Piiiib_param_0,
	.param .u64 .ptr .align 1 _Z13dot_acim_callPKiS0_Piiiib_param_1,
	.param .u64 .ptr .align 1 _Z13dot_acim_callPKiS0_Piiiib_param_2,
	.param .u32 _Z13dot_acim_callPKiS0_Piiiib_param_3,
	.param .u32 _Z13dot_acim_callPKiS0_Piiiib_param_4,
	.param .u32 _Z13dot_acim_callPKiS0_Piiiib_param_5,
	.param .u8 _Z13dot_acim_callPKiS0_Piiiib_param_6
)
{
	.local .align 8 .b8 	__local_depot3[8];
	.reg .b64 	%SP;
	.reg .b64 	%SPL;
	.reg .pred 	%p<55>;
	.reg .b16 	%rs<2>;
	.reg .b32 	%r<844>;
	.reg .b32 	%f<32>;
	.reg .b64 	%rd<63>;
	.reg .b64 	%fd<20>;

	mov.u64 	%SPL, __local_depot3;
	cvta.local.u64 	%SP, %SPL;
	ld.param.u64 	%rd16, [_Z13dot_acim_callPKiS0_Piiiib_param_0];
	ld.param.u64 	%rd17, [_Z13dot_acim_callPKiS0_Piiiib_param_1];
	ld.param.u64 	%rd15, [_Z13dot_acim_callPKiS0_Piiiib_param_2];
	ld.param.u32 	%r101, [_Z13dot_acim_callPKiS0_Piiiib_param_3];
	ld.param.u32 	%r102, [_Z13dot_acim_callPKiS0_Piiiib_param_4];
	ld.param.u32 	%r103, [_Z13dot_acim_callPKiS0_Piiiib_param_5];
	ld.param.s8 	%rs1, [_Z13dot_acim_callPKiS0_Piiiib_param_6];
	cvta.to.global.u64 	%rd1, %rd17;
	cvta.to.global.u64 	%rd2, %rd16;
	shl.b32 	%r105, %r101, 2;
	mul.wide.s32 	%rd18, %r105, 4;
	{ // callseq 3, 0
	.param .b64 param0;
	st.param.b64 	[param0], %rd18;
	.param .b64 retval0;
	call.uni (retval0), 
	malloc, 
	(
	param0
	);
	ld.param.b64 	%rd19, [retval0];
	} // callseq 3
	{ // callseq 4, 0
	.param .b64 param0;
	st.param.b64 	[param0], %rd18;
	.param .b64 retval0;
	call.uni (retval0), 
	malloc, 
	(
	param0
	);
	ld.param.b64 	%rd21, [retval0];
	} // callseq 4
	setp.lt.s32 	%p1, %r102, 1;
	mov.b32 	%r811, 0;
	@%p1 bra 	$L__BB3_49;
	setp.lt.s32 	%p2, %r103, 1;
	add.s32 	%r1, %r102, -1;
	add.s32 	%r2, %r103, -1;
	@%p2 bra 	$L__BB3_49;
	setp.ne.s16 	%p3, %rs1, 0;
	@%p3 bra 	$L__BB3_37;
	setp.lt.s32 	%p30, %r101, 1;
	@%p30 bra 	$L__BB3_49;
	and.b32  	%r3, %r101, 15;
	add.s32 	%r4, %r3, -1;
	and.b32  	%r5, %r101, 7;
	add.s32 	%r6, %r5, -1;
	and.b32  	%r7, %r101, 2147483632;
	and.b32  	%r8, %r101, 3;
	neg.s32 	%r9, %r7;
	mov.b32 	%r795, 0;
	mov.u32 	%r811, %r795;
$L__BB3_5:
	setp.eq.s32 	%p31, %r795, %r1;
	@%p31 bra 	$L__BB3_22;
	mov.b32 	%r797, 0;
$L__BB3_7:
	setp.lt.u32 	%p32, %r101, 16;
	mov.b32 	%r805, 0;
	mov.u32 	%r810, %r805;
	@%p32 bra 	$L__BB3_10;
	add.s64 	%rd62, %rd2, 32;
	add.s64 	%rd61, %rd1, 32;
	mov.b32 	%r810, 0;
	mov.u32 	%r799, %r9;
$L__BB3_9:
	.pragma "nounroll";
	ld.global.u32 	%r353, [%rd62+-32];
	shr.u32 	%r354, %r353, %r795;
	ld.global.u32 	%r355, [%rd61+-32];
	shr.u32 	%r356, %r355, %r797;
	and.b32  	%r357, %r354, %r356;
	and.b32  	%r358, %r357, 1;
	add.s32 	%r359, %r358, %r810;
	ld.global.u32 	%r360, [%rd62+-28];
	shr.u32 	%r361, %r360, %r795;
	ld.global.u32 	%r362, [%rd61+-28];
	shr.u32 	%r363, %r362, %r797;
	and.b32  	%r364, %r361, %r363;
	and.b32  	%r365, %r364, 1;
	add.s32 	%r366, %r365, %r359;
	ld.global.u32 	%r367, [%rd62+-24];
	shr.u32 	%r368, %r367, %r795;
	ld.global.u32 	%r369, [%rd61+-24];
	shr.u32 	%r370, %r369, %r797;
	and.b32  	%r371, %r368, %r370;
	and.b32  	%r372, %r371, 1;
	add.s32 	%r373, %r372, %r366;
	ld.global.u32 	%r374, [%rd62+-20];
	shr.u32 	%r375, %r374, %r795;
	ld.global.u32 	%r376, [%rd61+-20];
	shr.u32 	%r377, %r376, %r797;
	and.b32  	%r378, %r375, %r377;
	and.b32  	%r379, %r378, 1;
	add.s32 	%r380, %r379, %r373;
	ld.global.u32 	%r381, [%rd62+-16];
	shr.u32 	%r382, %r381, %r795;
	ld.global.u32 	%r383, [%rd61+-16];
	shr.u32 	%r384, %r383, %r797;
	and.b32  	%r385, %r382, %r384;
	and.b32  	%r386, %r385, 1;
	add.s32 	%r387, %r386, %r380;
	ld.global.u32 	%r388, [%rd62+-12];
	shr.u32 	%r389, %r388, %r795;
	ld.global.u32 	%r390, [%rd61+-12];
	shr.u32 	%r391, %r390, %r797;
	and.b32  	%r392, %r389, %r391;
	and.b32  	%r393, %r392, 1;
	add.s32 	%r394, %r393, %r387;
	ld.global.u32 	%r395, [%rd62+-8];
	shr.u32 	%r396, %r395, %r795;
	ld.global.u32 	%r397, [%rd61+-8];
	shr.u32 	%r398, %r397, %r797;
	and.b32  	%r399, %r396, %r398;
	and.b32  	%r400, %r399, 1;
	add.s32 	%r401, %r400, %r394;
	ld.global.u32 	%r402, [%rd62+-4];
	shr.u32 	%r403, %r402, %r795;
	ld.global.u32 	%r404, [%rd61+-4];
	shr.u32 	%r405, %r404, %r797;
	and.b32  	%r406, %r403, %r405;
	and.b32  	%r407, %r406, 1;
	add.s32 	%r408, %r407, %r401;
	ld.global.u32 	%r409, [%rd62];
	shr.u32 	%r410, %r409, %r795;
	ld.global.u32 	%r411, [%rd61];
	shr.u32 	%r412, %r411, %r797;
	and.b32  	%r413, %r410, %r412;
	and.b32  	%r414, %r413, 1;
	add.s32 	%r415, %r414, %r408;
	ld.global.u32 	%r416, [%rd62+4];
	shr.u32 	%r417, %r416, %r795;
	ld.global.u32 	%r418, [%rd61+4];
	shr.u32 	%r419, %r418, %r797;
	and.b32  	%r420, %r417, %r419;
	and.b32  	%r421, %r420, 1;
	add.s32 	%r422, %r421, %r415;
	ld.global.u32 	%r423, [%rd62+8];
	shr.u32 	%r424, %r423, %r795;
	ld.global.u32 	%r425, [%rd61+8];
	shr.u32 	%r426, %r425, %r797;
	and.b32  	%r427, %r424, %r426;
	and.b32  	%r428, %r427, 1;
	add.s32 	%r429, %r428, %r422;
	ld.global.u32 	%r430, [%rd62+12];
	shr.u32 	%r431, %r430, %r795;
	ld.global.u32 	%r432, [%rd61+12];
	shr.u32 	%r433, %r432, %r797;
	and.b32  	%r434, %r431, %r433;
	and.b32  	%r435, %r434, 1;
	add.s32 	%r436, %r435, %r429;
	ld.global.u32 	%r437, [%rd62+16];
	shr.u32 	%r438, %r437, %r795;
	ld.global.u32 	%r439, [%rd61+16];
	shr.u32 	%r440, %r439, %r797;
	and.b32  	%r441, %r438, %r440;
	and.b32  	%r442, %r441, 1;
	add.s32 	%r443, %r442, %r436;
	ld.global.u32 	%r444, [%rd62+20];
	shr.u32 	%r445, %r444, %r795;
	ld.global.u32 	%r446, [%rd61+20];
	shr.u32 	%r447, %r446, %r797;
	and.b32  	%r448, %r445, %r447;
	and.b32  	%r449, %r448, 1;
	add.s32 	%r450, %r449, %r443;
	ld.global.u32 	%r451, [%rd62+24];
	shr.u32 	%r452, %r451, %r795;
	ld.global.u32 	%r453, [%rd61+24];
	shr.u32 	%r454, %r453, %r797;
	and.b32  	%r455, %r452, %r454;
	and.b32  	%r456, %r455, 1;
	add.s32 	%r457, %r456, %r450;
	ld.global.u32 	%r458, [%rd62+28];
	shr.u32 	%r459, %r458, %r795;
	ld.global.u32 	%r460, [%rd61+28];
	shr.u32 	%r461, %r460, %r797;
	and.b32  	%r462, %r459, %r461;
	and.b32  	%r463, %r462, 1;
	add.s32 	%r810, %r463, %r457;
	add.s32 	%r799, %r799, 16;
	add.s64 	%rd62, %rd62, 64;
	add.s64 	%rd61, %rd61, 64;
	setp.ne.s32 	%p33, %r799, 0;
	mov.u32 	%r805, %r7;
	@%p33 bra 	$L__BB3_9;
$L__BB3_10:
	setp.eq.s32 	%p34, %r3, 0;
	@%p34 bra 	$L__BB3_20;
	setp.lt.u32 	%p35, %r4, 7;
	@%p35 bra 	$L__BB3_13;
	mul.wide.u32 	%rd41, %r805, 4;
	add.s64 	%rd42, %rd2, %rd41;
	ld.global.u32 	%r465, [%rd42];
	shr.u32 	%r466, %r465, %r795;
	add.s64 	%rd43, %rd1, %rd41;
	ld.global.u32 	%r467, [%rd43];
	shr.u32 	%r468, %r467, %r797;
	and.b32  	%r469, %r466, %r468;
	and.b32  	%r470, %r469, 1;
	add.s32 	%r471, %r470, %r810;
	ld.global.u32 	%r472, [%rd42+4];
	shr.u32 	%r473, %r472, %r795;
	ld.global.u32 	%r474, [%rd43+4];
	shr.u32 	%r475, %r474, %r797;
	and.b32  	%r476, %r473, %r475;
	and.b32  	%r477, %r476, 1;
	add.s32 	%r478, %r477, %r471;
	ld.global.u32 	%r479, [%rd42+8];
	shr.u32 	%r480, %r479, %r795;
	ld.global.u32 	%r481, [%rd43+8];
	shr.u32 	%r482, %r481, %r797;
	and.b32  	%r483, %r480, %r482;
	and.b32  	%r484, %r483, 1;
	add.s32 	%r485, %r484, %r478;
	ld.global.u32 	%r486, [%rd42+12];
	shr.u32 	%r487, %r486, %r795;
	ld.global.u32 	%r488, [%rd43+12];
	shr.u32 	%r489, %r488, %r797;
	and.b32  	%r490, %r487, %r489;
	and.b32  	%r491, %r490, 1;
	add.s32 	%r492, %r491, %r485;
	ld.global.u32 	%r493, [%rd42+16];
	shr.u32 	%r494, %r493, %r795;
	ld.global.u32 	%r495, [%rd43+16];
	shr.u32 	%r496, %r495, %r797;
	and.b32  	%r497, %r494, %r496;
	and.b32  	%r498, %r497, 1;
	add.s32 	%r499, %r498, %r492;
	ld.global.u32 	%r500, [%rd42+20];
	shr.u32 	%r501, %r500, %r795;
	ld.global.u32 	%r502, [%rd43+20];
	shr.u32 	%r503, %r502, %r797;
	and.b32  	%r504, %r501, %r503;
	and.b32  	%r505, %r504, 1;
	add.s32 	%r506, %r505, %r499;
	ld.global.u32 	%r507, [%rd42+24];
	shr.u32 	%r508, %r507, %r795;
	ld.global.u32 	%r509, [%rd43+24];
	shr.u32 	%r510, %r509, %r797;
	and.b32  	%r511, %r508, %r510;
	and.b32  	%r512, %r511, 1;
	add.s32 	%r513, %r512, %r506;
	ld.global.u32 	%r514, [%rd42+28];
	shr.u32 	%r515, %r514, %r795;
	ld.global.u32 	%r516, [%rd43+28];
	shr.u32 	%r517, %r516, %r797;
	and.b32  	%r518, %r515, %r517;
	and.b32  	%r519, %r518, 1;
	add.s32 	%r810, %r519, %r513;
	add.s32 	%r805, %r805, 8;
$L__BB3_13:
	setp.eq.s32 	%p36, %r5, 0;
	@%p36 bra 	$L__BB3_20;
	setp.lt.u32 	%p37, %r6, 3;
	@%p37 bra 	$L__BB3_16;
	mul.wide.u32 	%rd44, %r805, 4;
	add.s64 	%rd45, %rd2, %rd44;
	ld.global.u32 	%r521, [%rd45];
	shr.u32 	%r522, %r521, %r795;
	add.s64 	%rd46, %rd1, %rd44;
	ld.global.u32 	%r523, [%rd46];
	shr.u32 	%r524, %r523, %r797;
	and.b32  	%r525, %r522, %r524;
	and.b32  	%r526, %r525, 1;
	add.s32 	%r527, %r526, %r810;
	ld.global.u32 	%r528, [%rd45+4];
	shr.u32 	%r529, %r528, %r795;
	ld.global.u32 	%r530, [%rd46+4];
	shr.u32 	%r531, %r530, %r797;
	and.b32  	%r532, %r529, %r531;
	and.b32  	%r533, %r532, 1;
	add.s32 	%r534, %r533, %r527;
	ld.global.u32 	%r535, [%rd45+8];
	shr.u32 	%r536, %r535, %r795;
	ld.global.u32 	%r537, [%rd46+8];
	shr.u32 	%r538, %r537, %r797;
	and.b32  	%r539, %r536, %r538;
	and.b32  	%r540, %r539, 1;
	add.s32 	%r541, %r540, %r534;
	ld.global.u32 	%r542, [%rd45+12];
	shr.u32 	%r543, %r542, %r795;
	ld.global.u32 	%r544, [%rd46+12];
	shr.u32 	%r545, %r544, %r797;
	and.b32  	%r546, %r543, %r545;
	and.b32  	%r547, %r546, 1;
	add.s32 	%r810, %r547, %r541;
	add.s32 	%r805, %r805, 4;
$L__BB3_16:
	setp.eq.s32 	%p38, %r8, 0;
	@%p38 bra 	$L__BB3_20;
	setp.eq.s32 	%p39, %r8, 1;
	mul.wide.u32 	%rd47, %r805, 4;
	add.s64 	%rd9, %rd2, %rd47;
	ld.global.u32 	%r548, [%rd9];
	shr.u32 	%r549, %r548, %r795;
	add.s64 	%rd10, %rd1, %rd47;
	ld.global.u32 	%r550, [%rd10];
	shr.u32 	%r551, %r550, %r797;
	and.b32  	%r552, %r549, %r551;
	and.b32  	%r553, %r552, 1;
	add.s32 	%r810, %r553, %r810;
	@%p39 bra 	$L__BB3_20;
	setp.eq.s32 	%p40, %r8, 2;
	ld.global.u32 	%r554, [%rd9+4];
	shr.u32 	%r555, %r554, %r795;
	ld.global.u32 	%r556, [%rd10+4];
	shr.u32 	%r557, %r556, %r797;
	and.b32  	%r558, %r555, %r557;
	and.b32  	%r559, %r558, 1;
	add.s32 	%r810, %r559, %r810;
	@%p40 bra 	$L__BB3_20;
	ld.global.u32 	%r560, [%rd9+8];
	shr.u32 	%r561, %r560, %r795;
	ld.global.u32 	%r562, [%rd10+8];
	shr.u32 	%r563, %r562, %r797;
	and.b32  	%r564, %r561, %r563;
	and.b32  	%r565, %r564, 1;
	add.s32 	%r810, %r565, %r810;
$L__BB3_20:
	setp.eq.s32 	%p41, %r797, %r2;
	neg.s32 	%r566, %r810;
	selp.b32 	%r567, %r566, %r810, %p41;
	add.s32 	%r568, %r797, %r795;
	shl.b32 	%r569, %r567, %r568;
	add.s32 	%r811, %r569, %r811;
	add.s32 	%r797, %r797, 1;
	setp.ne.s32 	%p42, %r797, %r103;
	@%p42 bra 	$L__BB3_7;
$L__BB3_21:
	add.s32 	%r795, %r795, 1;
	setp.eq.s32 	%p54, %r795, %r102;
	@%p54 bra 	$L__BB3_49;
	bra.uni 	$L__BB3_5;
$L__BB3_22:
	mov.b32 	%r812, 0;
$L__BB3_23:
	setp.lt.u32 	%p43, %r101, 16;
	mov.b32 	%r820, 0;
	mov.u32 	%r825, %r820;
	@%p43 bra 	$L__BB3_26;
	mov.b32 	%r814, 0;
	mov.u32 	%r825, %r814;
$L__BB3_25:
	.pragma "nounroll";
	mul.wide.u32 	%rd48, %r814, 4;
	add.s64 	%rd49, %rd2, %rd48;
	ld.global.u32 	%r574, [%rd49];
	shr.u32 	%r575, %r574, %r795;
	add.s64 	%rd50, %rd1, %rd48;
	ld.global.u32 	%r576, [%rd50];
	shr.u32 	%r577, %r576, %r812;
	and.b32  	%r578, %r575, %r577;
	and.b32  	%r579, %r578, 1;
	add.s32 	%r580, %r579, %r825;
	ld.global.u32 	%r581, [%rd49+4];
	shr.u32 	%r582, %r581, %r795;
	ld.global.u32 	%r583, [%rd50+4];
	shr.u32 	%r584, %r583, %r812;
	and.b32  	%r585, %r582, %r584;
	and.b32  	%r586, %r585, 1;
	add.s32 	%r587, %r586, %r580;
	ld.global.u32 	%r588, [%rd49+8];
	shr.u32 	%r589, %r588, %r795;
	ld.global.u32 	%r590, [%rd50+8];
	shr.u32 	%r591, %r590, %r812;
	and.b32  	%r592, %r589, %r591;
	and.b32  	%r593, %r592, 1;
	add.s32 	%r594, %r593, %r587;
	ld.global.u32 	%r595, [%rd49+12];
	shr.u32 	%r596, %r595, %r795;
	ld.global.u32 	%r597, [%rd50+12];
	shr.u32 	%r598, %r597, %r812;
	and.b32  	%r599, %r596, %r598;
	and.b32  	%r600, %r599, 1;
	add.s32 	%r601, %r600, %r594;
	ld.global.u32 	%r602, [%rd49+16];
	shr.u32 	%r603, %r602, %r795;
	ld.global.u32 	%r604, [%rd50+16];
	shr.u32 	%r605, %r604, %r812;
	and.b32  	%r606, %r603, %r605;
	and.b32  	%r607, %r606, 1;
	add.s32 	%r608, %r607, %r601;
	ld.global.u32 	%r609, [%rd49+20];
	shr.u32 	%r610, %r609, %r795;
	ld.global.u32 	%r611, [%rd50+20];
	shr.u32 	%r612, %r611, %r812;
	and.b32  	%r613, %r610, %r612;
	and.b32  	%r614, %r613, 1;
	add.s32 	%r615, %r614, %r608;
	ld.global.u32 	%r616, [%rd49+24];
	shr.u32 	%r617, %r616, %r795;
	ld.global.u32 	%r618, [%rd50+24];
	shr.u32 	%r619, %r618, %r812;
	and.b32  	%r620, %r617, %r619;
	and.b32  	%r621, %r620, 1;
	add.s32 	%r622, %r621, %r615;
	ld.global.u32 	%r623, [%rd49+28];
	shr.u32 	%r624, %r623, %r795;
	ld.global.u32 	%r625, [%rd50+28];
	shr.u32 	%r626, %r625, %r812;
	and.b32  	%r627, %r624, %r626;
	and.b32  	%r628, %r627, 1;
	add.s32 	%r629, %r628, %r622;
	ld.global.u32 	%r630, [%rd49+32];
	shr.u32 	%r631, %r630, %r795;
	ld.global.u32 	%r632, [%rd50+32];
	shr.u32 	%r633, %r632, %r812;
	and.b32  	%r634, %r631, %r633;
	and.b32  	%r635, %r634, 1;
	add.s32 	%r636, %r635, %r629;
	ld.global.u32 	%r637, [%rd49+36];
	shr.u32 	%r638, %r637, %r795;
	ld.global.u32 	%r639, [%rd50+36];
	shr.u32 	%r640, %r639, %r812;
	and.b32  	%r641, %r638, %r640;
	and.b32  	%r642, %r641, 1;
	add.s32 	%r643, %r642, %r636;
	ld.global.u32 	%r644, [%rd49+40];
	shr.u32 	%r645, %r644, %r795;
	ld.global.u32 	%r646, [%rd50+40];
	shr.u32 	%r647, %r646, %r812;
	and.b32  	%r648, %r645, %r647;
	and.b32  	%r649, %r648, 1;
	add.s32 	%r650, %r649, %r643;
	ld.global.u32 	%r651, [%rd49+44];
	shr.u32 	%r652, %r651, %r795;
	ld.global.u32 	%r653, [%rd50+44];
	shr.u32 	%r654, %r653, %r812;
	and.b32  	%r655, %r652, %r654;
	and.b32  	%r656, %r655, 1;
	add.s32 	%r657, %r656, %r650;
	ld.global.u32 	%r658, [%rd49+48];
	shr.u32 	%r659, %r658, %r795;
	ld.global.u32 	%r660, [%rd50+48];
	shr.u32 	%r661, %r660, %r812;
	and.b32  	%r662, %r659, %r661;
	and.b32  	%r663, %r662, 1;
	add.s32 	%r664, %r663, %r657;
	ld.global.u32 	%r665, [%rd49+52];
	shr.u32 	%r666, %r665, %r795;
	ld.global.u32 	%r667, [%rd50+52];
	shr.u32 	%r668, %r667, %r812;
	and.b32  	%r669, %r666, %r668;
	and.b32  	%r670, %r669, 1;
	add.s32 	%r671, %r670, %r664;
	ld.global.u32 	%r672, [%rd49+56];
	shr.u32 	%r673, %r672, %r795;
	ld.global.u32 	%r674, [%rd50+56];
	shr.u32 	%r675, %r674, %r812;
	and.b32  	%r676, %r673, %r675;
	and.b32  	%r677, %r676, 1;
	add.s32 	%r678, %r677, %r671;
	ld.global.u32 	%r679, [%rd49+60];
	shr.u32 	%r680, %r679, %r795;
	ld.global.u32 	%r681, [%rd50+60];
	shr.u32 	%r682, %r681, %r812;
	and.b32  	%r683, %r680, %r682;
	and.b32  	%r684, %r683, 1;
	add.s32 	%r825, %r684, %r678;
	add.s32 	%r814, %r814, 16;
	setp.ne.s32 	%p44, %r814, %r7;
	mov.u32 	%r820, %r7;
	@%p44 bra 	$L__BB3_25;
$L__BB3_26:
	setp.eq.s32 	%p45, %r3, 0;
	@%p45 bra 	$L__BB3_36;
	setp.lt.u32 	%p46, %r4, 7;
	@%p46 bra 	$L__BB3_29;
	mul.wide.u32 	%rd51, %r820, 4;
	add.s64 	%rd52, %rd2, %rd51;
	ld.global.u32 	%r686, [%rd52];
	shr.u32 	%r687, %r686, %r795;
	add.s64 	%rd53, %rd1, %rd51;
	ld.global.u32 	%r688, [%rd53];
	shr.u32 	%r689, %r688, %r812;
	and.b32  	%r690, %r687, %r689;
	and.b32  	%r691, %r690, 1;
	add.s32 	%r692, %r691, %r825;
	ld.global.u32 	%r693, [%rd52+4];
	shr.u32 	%r694, %r693, %r795;
	ld.global.u32 	%r695, [%rd53+4];
	shr.u32 	%r696, %r695, %r812;
	and.b32  	%r697, %r694, %r696;
	and.b32  	%r698, %r697, 1;
	add.s32 	%r699, %r698, %r692;
	ld.global.u32 	%r700, [%rd52+8];
	shr.u32 	%r701, %r700, %r795;
	ld.global.u32 	%r702, [%rd53+8];
	shr.u32 	%r703, %r702, %r812;
	and.b32  	%r704, %r701, %r703;
	and.b32  	%r705, %r704, 1;
	add.s32 	%r706, %r705, %r699;
	ld.global.u32 	%r707, [%rd52+12];
	shr.u32 	%r708, %r707, %r795;
	ld.global.u32 	%r709, [%rd53+12];
	shr.u32 	%r710, %r709, %r812;
	and.b32  	%r711, %r708, %r710;
	and.b32  	%r712, %r711, 1;
	add.s32 	%r713, %r712, %r706;
	ld.global.u32 	%r714, [%rd52+16];
	shr.u32 	%r715, %r714, %r795;
	ld.global.u32 	%r716, [%rd53+16];
	shr.u32 	%r717, %r716, %r812;
	and.b32  	%r718, %r715, %r717;
	and.b32  	%r719, %r718, 1;
	add.s32 	%r720, %r719, %r713;
	ld.global.u32 	%r721, [%rd52+20];
	shr.u32 	%r722, %r721, %r795;
	ld.global.u32 	%r723, [%rd53+20];
	shr.u32 	%r724, %r723, %r812;
	and.b32  	%r725, %r722, %r724;
	and.b32  	%r726, %r725, 1;
	add.s32 	%r727, %r726, %r720;
	ld.global.u32 	%r728, [%rd52+24];
	shr.u32 	%r729, %r728, %r795;
	ld.global.u32 	%r730, [%rd53+24];
	shr.u32 	%r731, %r730, %r812;
	and.b32  	%r732, %r729, %r731;
	and.b32  	%r733, %r732, 1;
	add.s32 	%r734, %r733, %r727;
	ld.global.u32 	%r735, [%rd52+28];
	shr.u32 	%r736, %r735, %r795;
	ld.global.u32 	%r737, [%rd53+28];
	shr.u32 	%r738, %r737, %r812;
	and.b32  	%r739, %r736, %r738;
	and.b32  	%r740, %r739, 1;
	add.s32 	%r825, %r740, %r734;
	add.s32 	%r820, %r820, 8;
$L__BB3_29:
	setp.eq.s32 	%p47, %r5, 0;
	@%p47 bra 	$L__BB3_36;
	setp.lt.u32 	%p48, %r6, 3;
	@%p48 bra 	$L__BB3_32;
	mul.wide.u32 	%rd54, %r820, 4;
	add.s64 	%rd55, %rd2, %rd54;
	ld.global.u32 	%r742, [%rd55];
	shr.u32 	%r743, %r742, %r795;
	add.s64 	%rd56, %rd1, %rd54;
	ld.global.u32 	%r744, [%rd56];
	shr.u32 	%r745, %r744, %r812;
	and.b32  	%r746, %r743, %r745;
	and.b32  	%r747, %r746, 1;
	add.s32 	%r748, %r747, %r825;
	ld.global.u32 	%r749, [%rd55+4];
	shr.u32 	%r750, %r749, %r795;
	ld.global.u32 	%r751, [%rd56+4];
	shr.u32 	%r752, %r751, %r812;
	and.b32  	%r753, %r750, %r752;
	and.b32  	%r754, %r753, 1;
	add.s32 	%r755, %r754, %r748;
	ld.global.u32 	%r756, [%rd55+8];
	shr.u32 	%r757, %r756, %r795;
	ld.global.u32 	%r758, [%rd56+8];
	shr.u32 	%r759, %r758, %r812;
	and.b32  	%r760, %r757, %r759;
	and.b32  	%r761, %r760, 1;
	add.s32 	%r762, %r761, %r755;
	ld.global.u32 	%r763, [%rd55+12];
	shr.u32 	%r764, %r763, %r795;
	ld.global.u32 	%r765, [%rd56+12];
	shr.u32 	%r766, %r765, %r812;
	and.b32  	%r767, %r764, %r766;
	and.b32  	%r768, %r767, 1;
	add.s32 	%r825, %r768, %r762;
	add.s32 	%r820, %r820, 4;
$L__BB3_32:
	setp.eq.s32 	%p49, %r8, 0;
	@%p49 bra 	$L__BB3_36;
	setp.eq.s32 	%p50, %r8, 1;
	mul.wide.u32 	%rd57, %r820, 4;
	add.s64 	%rd11, %rd2, %rd57;
	ld.global.u32 	%r769, [%rd11];
	shr.u32 	%r770, %r769, %r795;
	add.s64 	%rd12, %rd1, %rd57;
	ld.global.u32 	%r771, [%rd12];
	shr.u32 	%r772, %r771, %r812;
	and.b32  	%r773, %r770, %r772;
	and.b32  	%r774, %r773, 1;
	add.s32 	%r825, %r774, %r825;
	@%p50 bra 	$L__BB3_36;
	setp.eq.s32 	%p51, %r8, 2;
	ld.global.u32 	%r775, [%rd11+4];
	shr.u32 	%r776, %r775, %r795;
	ld.global.u32 	%r777, [%rd12+4];
	shr.u32 	%r778, %r777, %r812;
	and.b32  	%r779, %r776, %r778;
	and.b32  	%r780, %r779, 1;
	add.s32 	%r825, %r780, %r825;
	@%p51 bra 	$L__BB3_36;
	ld.global.u32 	%r781, [%rd11+8];
	shr.u32 	%r782, %r781, %r795;
	ld.global.u32 	%r783, [%rd12+8];
	shr.u32 	%r784, %r783, %r812;
	and.b32  	%r785, %r782, %r784;
	and.b32  	%r786, %r785, 1;
	add.s32 	%r825, %r786, %r825;
$L__BB3_36:
	neg.s32 	%r787, %r825;
	setp.eq.s32 	%p52, %r812, %r2;
	selp.b32 	%r788, %r825, %r787, %p52;
	add.s32 	%r789, %r812, %r795;
	shl.b32 	%r790, %r788, %r789;
	add.s32 	%r811, %r790, %r811;
	add.s32 	%r812, %r812, 1;
	setp.eq.s32 	%p53, %r812, %r103;
	@%p53 bra 	$L__BB3_21;
	bra.uni 	$L__BB3_23;
$L__BB3_37:
	and.b32  	%r64, %r101, 15;
	and.b32  	%r65, %r101, 7;
	and.b32  	%r66, %r101, 2147483632;
	and.b32  	%r67, %r101, 3;
	mov.f64 	%fd6, 0d4000000000000000;
	{
	.reg .b32 %temp; 
	mov.b64 	{%temp, %r68}, %fd6;
	}
	mov.b32 	%r826, 0;
	mov.u32 	%r811, %r826;
$L__BB3_38:
	mov.b32 	%r828, 0;
$L__BB3_39:
	setp.gt.s32 	%p4, %r101, 0;
	mov.b32 	%r832, 0;
	@%p4 bra 	$L__BB3_50;
$L__BB3_40:
	setp.lt.u32 	%p14, %r832, 16;
	@%p14 bra 	$L__BB3_47;
	setp.lt.s32 	%p15, %r68, 0;
	cvt.rn.f32.u32 	%f1, %r832;
	div.rn.f32 	%f3, %f1, 0f41700000;
	setp.lt.f32 	%p16, %f3, 0f00800000;
	mul.f32 	%f4, %f3, 0f4B000000;
	selp.f32 	%f5, %f4, %f3, %p16;
	selp.f32 	%f6, 0fC1B80000, 0f00000000, %p16;
	mov.b32 	%r328, %f5;
	add.s32 	%r329, %r328, -1060439283;
	and.b32  	%r330, %r329, -8388608;
	sub.s32 	%r331, %r328, %r330;
	mov.b32 	%f7, %r331;
	cvt.rn.f32.s32 	%f8, %r330;
	fma.rn.f32 	%f9, %f8, 0f34000000, %f6;
	add.f32 	%f10, %f7, 0fBF800000;
	fma.rn.f32 	%f11, %f10, 0f3DC6B27F, 0fBE2C7F30;
	fma.rn.f32 	%f12, %f11, %f10, 0f3E2FCF2A;
	fma.rn.f32 	%f13, %f12, %f10, 0fBE374E43;
	fma.rn.f32 	%f14, %f13, %f10, 0f3E520BF4;
	fma.rn.f32 	%f15, %f14, %f10, 0fBE763C8B;
	fma.rn.f32 	%f16, %f15, %f10, 0f3E93BF99;
	fma.rn.f32 	%f17, %f16, %f10, 0fBEB8AA49;
	fma.rn.f32 	%f18, %f17, %f10, 0f3EF6384A;
	fma.rn.f32 	%f19, %f18, %f10, 0fBF38AA3B;
	mul.f32 	%f20, %f10, %f19;
	mul.f32 	%f21, %f10, %f20;
	fma.rn.f32 	%f22, %f10, 0f3FB8AA3B, %f21;
	add.f32 	%f23, %f9, %f22;
	setp.gt.u32 	%p17, %r328, 2139095039;
	fma.rn.f32 	%f24, %f5, 0f7F800000, 0f7F800000;
	selp.f32 	%f25, %f24, %f23, %p17;
	setp.eq.f32 	%p18, %f5, 0f00000000;
	cvt.rpi.f32.f32 	%f26, %f25;
	selp.f32 	%f2, 0fFF800000, %f26, %p18;
	cvt.f64.f32 	%fd7, %f2;
	{
	.reg .b32 %temp; 
	mov.b64 	{%temp, %r78}, %fd7;
	}
	shr.u32 	%r332, %r78, 20;
	and.b32  	%r333, %r332, 2047;
	add.s32 	%r334, %r333, -1012;
	mov.b64 	%rd33, %fd7;
	shl.b64 	%rd34, %rd33, %r334;
	setp.eq.s64 	%p19, %rd34, -9223372036854775808;
	{ // callseq 5, 0
	.param .b64 param0;
	st.param.f64 	[param0], %fd7;
	.param .b64 retval0;
	call.uni (retval0), 
	__internal_accurate_pow, 
	(
	param0
	);
	ld.param.f64 	%fd8, [retval0];
	} // callseq 5
	neg.f64 	%fd10, %fd8;
	selp.f64 	%fd11, %fd10, %fd8, %p19;
	selp.f64 	%fd12, %fd11, %fd8, %p15;
	cvt.rzi.f64.f64 	%fd13, %fd7;
	setp.neu.f64 	%p20, %fd13, %fd7;
	selp.f64 	%fd15, 0dFFF8000000000000, %fd12, %p20;
	selp.f64 	%fd19, %fd15, %fd12, %p15;
	add.f64 	%fd16, %fd7, 0d4000000000000000;
	{
	.reg .b32 %temp; 
	mov.b64 	{%temp, %r335}, %fd16;
	}
	and.b32  	%r336, %r335, 2146435072;
	setp.ne.s32 	%p21, %r336, 2146435072;
	@%p21 bra 	$L__BB3_46;
	setp.nan.f32 	%p22, %f2, %f2;
	@%p22 bra 	$L__BB3_45;
	abs.f64 	%fd17, %fd7;
	setp.neu.f64 	%p23, %fd17, 0d7FF0000000000000;
	@%p23 bra 	$L__BB3_46;
	setp.lt.s32 	%p24, %r78, 0;
	selp.b32 	%r337, 0, 2146435072, %p24;
	mov.b32 	%r338, 0;
	mov.b64 	%fd19, {%r338, %r337};
	bra.uni 	$L__BB3_46;
$L__BB3_45:
	mov.f64 	%fd18, 0d4000000000000000;
	add.rn.f64 	%fd19, %fd18, %fd7;
$L__BB3_46:
	setp.eq.f32 	%p25, %f2, 0f00000000;
	cvt.rn.f32.f64 	%f27, %fd19;
	selp.f32 	%f28, 0f3F800000, %f27, %p25;
	div.rn.f32 	%f29, %f1, %f28;
	cvt.rni.s64.f32 	%rd36, %f29;
	cvt.rn.f32.s64 	%f30, %rd36;
	mul.f32 	%f31, %f28, %f30;
	cvt.rzi.s32.f32 	%r832, %f31;
$L__BB3_47:
	setp.eq.s32 	%p26, %r826, %r1;
	add.u64 	%rd37, %SP, 0;
	add.u64 	%rd38, %SPL, 0;
	st.local.u32 	[%rd38], %r832;
	mov.u64 	%rd39, $str;
	cvta.global.u64 	%rd40, %rd39;
	{ // callseq 6, 0
	.param .b64 param0;
	st.param.b64 	[param0], %rd40;
	.param .b64 param1;
	st.param.b64 	[param1], %rd37;
	.param .b32 retval0;
	call.uni (retval0), 
	vprintf, 
	(
	param0, 
	param1
	);
	ld.param.b32 	%r339, [retval0];
	} // callseq 6
	neg.s32 	%r341, %r832;
	selp.b32 	%r342, %r341, %r832, %p26;
	setp.eq.s32 	%p27, %r828, %r2;
	neg.s32 	%r343, %r342;
	selp.b32 	%r344, %r343, %r342, %p27;
	add.s32 	%r345, %r828, %r826;
	shl.b32 	%r346, %r344, %r345;
	add.s32 	%r811, %r346, %r811;
	add.s32 	%r828, %r828, 1;
	setp.eq.s32 	%p28, %r828, %r103;
	@%p28 bra 	$L__BB3_48;
	bra.uni 	$L__BB3_39;
$L__BB3_48:
	add.s32 	%r826, %r826, 1;
	setp.ne.s32 	%p29, %r826, %r102;
	@%p29 bra 	$L__BB3_38;
$L__BB3_49:
	cvta.to.global.u64 	%rd58, %rd15;
	mov.u32 	%r791, %tid.x;
	mov.u32 	%r792, %ntid.x;
	mov.u32 	%r793, %ctaid.x;
	mad.lo.s32 	%r794, %r793, %r792, %r791;
	mul.wide.s32 	%rd59, %r794, 4;
	add.s64 	%rd60, %rd58, %rd59;
	st.global.u32 	[%rd60], %r811;
	ret;
$L__BB3_50:
	setp.lt.u32 	%p5, %r101, 16;
	mov.b32 	%r838, 0;
	mov.u32 	%r832, %r838;
	@%p5 bra 	$L__BB3_53;
	mov.b32 	%r830, 0;
	mov.u32 	%r832, %r830;
$L__BB3_52:
	.pragma "nounroll";
	mul.wide.u32 	%rd23, %r830, 4;
	add.s64 	%rd24, %rd2, %rd23;
	ld.global.u32 	%r113, [%rd24];
	shr.u32 	%r114, %r113, %r826;
	add.s64 	%rd25, %rd1, %rd23;
	ld.global.u32 	%r115, [%rd25];
	shr.u32 	%r116, %r115, %r828;
	and.b32  	%r117, %r114, %r116;
	and.b32  	%r118, %r117, 1;
	add.s32 	%r119, %r118, %r832;
	ld.global.u32 	%r120, [%rd24+4];
	shr.u32 	%r121, %r120, %r826;
	ld.global.u32 	%r122, [%rd25+4];
	shr.u32 	%r123, %r122, %r828;
	and.b32  	%r124, %r121, %r123;
	and.b32  	%r125, %r124, 1;
	add.s32 	%r126, %r125, %r119;
	ld.global.u32 	%r127, [%rd24+8];
	shr.u32 	%r128, %r127, %r826;
	ld.global.u32 	%r129, [%rd25+8];
	shr.u32 	%r130, %r129, %r828;
	and.b32  	%r131, %r128, %r130;
	and.b32  	%r132, %r131, 1;
	add.s32 	%r133, %r132, %r126;
	ld.global.u32 	%r134, [%rd24+12];
	shr.u32 	%r135, %r134, %r826;
	ld.global.u32 	%r136, [%rd25+12];
	shr.u32 	%r137, %r136, %r828;
	and.b32  	%r138, %r135, %r137;
	and.b32  	%r139, %r138, 1;
	add.s32 	%r140, %r139, %r133;
	ld.global.u32 	%r141, [%rd24+16];
	shr.u32 	%r142, %r141, %r826;
	ld.global.u32 	%r143, [%rd25+16];
	shr.u32 	%r144, %r143, %r828;
	and.b32  	%r145, %r142, %r144;
	and.b32  	%r146, %r145, 1;
	add.s32 	%r147, %r146, %r140;
	ld.global.u32 	%r148, [%rd24+20];
	shr.u32 	%r149, %r148, %r826;
	ld.global.u32 	%r150, [%rd25+20];
	shr.u32 	%r151, %r150, %r828;
	and.b32  	%r152, %r149, %r151;
	and.b32  	%r153, %r152, 1;
	add.s32 	%r154, %r153, %r147;
	ld.global.u32 	%r155, [%rd24+24];
	shr.u32 	%r156, %r155, %r826;
	ld.global.u32 	%r157, [%rd25+24];
	shr.u32 	%r158, %r157, %r828;
	and.b32  	%r159, %r156, %r158;
	and.b32  	%r160, %r159, 1;
	add.s32 	%r161, %r160, %r154;
	ld.global.u32 	%r162, [%rd24+28];
	shr.u32 	%r163, %r162, %r826;
	ld.global.u32 	%r164, [%rd25+28];
	shr.u32 	%r165, %r164, %r828;
	and.b32  	%r166, %r163, %r165;
	and.b32  	%r167, %r166, 1;
	add.s32 	%r168, %r167, %r161;
	ld.global.u32 	%r169, [%rd24+32];
	shr.u32 	%r170, %r169, %r826;
	ld.global.u32 	%r171, [%rd25+32];
	shr.u32 	%r172, %r171, %r828;
	and.b32  	%r173, %r170, %r172;
	and.b32  	%r174, %r173, 1;
	add.s32 	%r175, %r174, %r168;
	ld.global.u32 	%r176, [%rd24+36];
	shr.u32 	%r177, %r176, %r826;
	ld.global.u32 	%r178, [%rd25+36];
	shr.u32 	%r179, %r178, %r828;
	and.b32  	%r180, %r177, %r179;
	and.b32  	%r181, %r180, 1;
	add.s32 	%r182, %r181, %r175;
	ld.global.u32 	%r183, [%rd24+40];
	shr.u32 	%r184, %r183, %r826;
	ld.global.u32 	%r185, [%rd25+40];
	shr.u32 	%r186, %r185, %r828;
	and.b32  	%r187, %r184, %r186;
	and.b32  	%r188, %r187, 1;
	add.s32 	%r189, %r188, %r182;
	ld.global.u32 	%r190, [%rd24+44];
	shr.u32 	%r191, %r190, %r826;
	ld.global.u32 	%r192, [%rd25+44];
	shr.u32 	%r193, %r192, %r828;
	and.b32  	%r194, %r191, %r193;
	and.b32  	%r195, %r194, 1;
	add.s32 	%r196, %r195, %r189;
	ld.global.u32 	%r197, [%rd24+48];
	shr.u32 	%r198, %r197, %r826;
	ld.global.u32 	%r199, [%rd25+48];
	shr.u32 	%r200, %r199, %r828;
	and.b32  	%r201, %r198, %r200;
	and.b32  	%r202, %r201, 1;
	add.s32 	%r203, %r202, %r196;
	ld.global.u32 	%r204, [%rd24+52];
	shr.u32 	%r205, %r204, %r826;
	ld.global.u32 	%r206, [%rd25+52];
	shr.u32 	%r207, %r206, %r828;
	and.b32  	%r208, %r205, %r207;
	and.b32  	%r209, %r208, 1;
	add.s32 	%r210, %r209, %r203;
	ld.global.u32 	%r211, [%rd24+56];
	shr.u32 	%r212, %r211, %r826;
	ld.global.u32 	%r213, [%rd25+56];
	shr.u32 	%r214, %r213, %r828;
	and.b32  	%r215, %r212, %r214;
	and.b32  	%r216, %r215, 1;
	add.s32 	%r217, %r216, %r210;
	ld.global.u32 	%r218, [%rd24+60];
	shr.u32 	%r219, %r218, %r826;
	ld.global.u32 	%r220, [%rd25+60];
	shr.u32 	%r221, %r220, %r828;
	and.b32  	%r222, %r219, %r221;
	and.b32  	%r223, %r222, 1;
	add.s32 	%r832, %r223, %r217;
	add.s32 	%r830, %r830, 16;
	setp.eq.s32 	%p6, %r830, %r66;
	mov.u32 	%r838, %r66;
	@%p6 bra 	$L__BB3_53;
	bra.uni 	$L__BB3_52;
$L__BB3_53:
	setp.eq.s32 	%p7, %r64, 0;
	@%p7 bra 	$L__BB3_40;
	add.s32 	%r225, %r64, -1;
	setp.lt.u32 	%p8, %r225, 7;
	@%p8 bra 	$L__BB3_56;
	mul.wide.u32 	%rd26, %r838, 4;
	add.s64 	%rd27, %rd2, %rd26;
	ld.global.u32 	%r226, [%rd27];
	shr.u32 	%r227, %r226, %r826;
	add.s64 	%rd28, %rd1, %rd26;
	ld.global.u32 	%r228, [%rd28];
	shr.u32 	%r229, %r228, %r828;
	and.b32  	%r230, %r227, %r229;
	and.b32  	%r231, %r230, 1;
	add.s32 	%r232, %r231, %r832;
	ld.global.u32 	%r233, [%rd27+4];
	shr.u32 	%r234, %r233, %r826;
	ld.global.u32 	%r235, [%rd28+4];
	shr.u32 	%r236, %r235, %r828;
	and.b32  	%r237, %r234, %r236;
	and.b32  	%r238, %r237, 1;
	add.s32 	%r239, %r238, %r232;
	ld.global.u32 	%r240, [%rd27+8];
	shr.u32 	%r241, %r240, %r826;
	ld.global.u32 	%r242, [%rd28+8];
	shr.u32 	%r243, %r242, %r828;
	and.b32  	%r244, %r241, %r243;
	and.b32  	%r245, %r244, 1;
	add.s32 	%r246, %r245, %r239;
	ld.global.u32 	%r247, [%rd27+12];
	shr.u32 	%r248, %r247, %r826;
	ld.global.u32 	%r249, [%rd28+12];
	shr.u32 	%r250, %r249, %r828;
	and.b32  	%r251, %r248, %r250;
	and.b32  	%r252, %r251, 1;
	add.s32 	%r253, %r252, %r246;
	ld.global.u32 	%r254, [%rd27+16];
	shr.u32 	%r255, %r254, %r826;
	ld.global.u32 	%r256, [%rd28+16];
	shr.u32 	%r257, %r256, %r828;
	and.b32  	%r258, %r255, %r257;
	and.b32  	%r259, %r258, 1;
	add.s32 	%r260, %r259, %r253;
	ld.global.u32 	%r261, [%rd27+20];
	shr.u32 	%r262, %r261, %r826;
	ld.global.u32 	%r263, [%rd28+20];
	shr.u32 	%r264, %r263, %r828;
	and.b32  	%r265, %r262, %r264;
	and.b32  	%r266, %r265, 1;
	add.s32 	%r267, %r266, %r260;
	ld.global.u32 	%r268, [%rd27+24];
	shr.u32 	%r269, %r268, %r826;
	ld.global.u32 	%r270, [%rd28+24];
	shr.u32 	%r271, %r270, %r828;
	and.b32  	%r272, %r269, %r271;
	and.b32  	%r273, %r272, 1;
	add.s32 	%r274, %r273, %r267;
	ld.global.u32 	%r275, [%rd27+28];
	shr.u32 	%r276, %r275, %r826;
	ld.global.u32 	%r277, [%rd28+28];
	shr.u32 	%r278, %r277, %r828;
	and.b32  	%r279, %r276, %r278;
	and.b32  	%r280, %r279, 1;
	add.s32 	%r832, %r280, %r274;
	add.s32 	%r838, %r838, 8;
$L__BB3_56:
	setp.eq.s32 	%p9, %r65, 0;
	@%p9 bra 	$L__BB3_40;
	add.s32 	%r282, %r65, -1;
	setp.lt.u32 	%p10, %r282, 3;
	@%p10 bra 	$L__BB3_59;
	mul.wide.u32 	%rd29, %r838, 4;
	add.s64 	%rd30, %rd2, %rd29;
	ld.global.u32 	%r283, [%rd30];
	shr.u32 	%r284, %r283, %r826;
	add.s64 	%rd31, %rd1, %rd29;
	ld.global.u32 	%r285, [%rd31];
	shr.u32 	%r286, %r285, %r828;
	and.b32  	%r287, %r284, %r286;
	and.b32  	%r288, %r287, 1;
	add.s32 	%r289, %r288, %r832;
	ld.global.u32 	%r290, [%rd30+4];
	shr.u32 	%r291, %r290, %r826;
	ld.global.u32 	%r292, [%rd31+4];
	shr.u32 	%r293, %r292, %r828;
	and.b32  	%r294, %r291, %r293;
	and.b32  	%r295, %r294, 1;
	add.s32 	%r296, %r295, %r289;
	ld.global.u32 	%r297, [%rd30+8];
	shr.u32 	%r298, %r297, %r826;
	ld.global.u32 	%r299, [%rd31+8];
	shr.u32 	%r300, %r299, %r828;
	and.b32  	%r301, %r298, %r300;
	and.b32  	%r302, %r301, 1;
	add.s32 	%r303, %r302, %r296;
	ld.global.u32 	%r304, [%rd30+12];
	shr.u32 	%r305, %r304, %r826;
	ld.global.u32 	%r306, [%rd31+12];
	shr.u32 	%r307, %r306, %r828;
	and.b32  	%r308, %r305, %r307;
	and.b32  	%r309, %r308, 1;
	add.s32 	%r832, %r309, %r303;
	add.s32 	%r838, %r838, 4;
$L__BB3_59:
	setp.eq.s32 	%p11, %r67, 0;
	@%p11 bra 	$L__BB3_40;
	setp.eq.s32 	%p12, %r67, 1;
	mul.wide.u32 	%rd32, %r838, 4;
	add.s64 	%rd13, %rd2, %rd32;
	ld.global.u32 	%r310, [%rd13];
	shr.u32 	%r311, %r310, %r826;
	add.s64 	%rd14, %rd1, %rd32;
	ld.global.u32 	%r312, [%rd14];
	shr.u32 	%r313, %r312, %r828;
	and.b32  	%r314, %r311, %r313;
	and.b32  	%r315, %r314, 1;
	add.s32 	%r832, %r315, %r832;
	@%p12 bra 	$L__BB3_40;
	setp.eq.s32 	%p13, %r67, 2;
	ld.global.u32 	%r316, [%rd13+4];
	shr.u32 	%r317, %r316, %r826;
	ld.global.u32 	%r318, [%rd14+4];
	shr.u32 	%r319, %r318, %r828;
	and.b32  	%r320, %r317, %r319;
	and.b32  	%r321, %r320, 1;
	add.s32 	%r832, %r321, %r832;
	@%p13 bra 	$L__BB3_40;
	ld.global.u32 	%r322, [%rd13+8];
	shr.u32 	%r323, %r322, %r826;
	ld.global.u32 	%r324, [%rd14+8];
	shr.u32 	%r325, %r324, %r828;
	and.b32  	%r326, %r323, %r325;
	and.b32  	%r327, %r326, 1;
	add.s32 	%r832, %r327, %r832;
	bra.uni 	$L__BB3_40;

}
.func  (.param .b64 func_retval0) __internal_accurate_pow(
	.param .b64 __internal_accurate_pow_param_0
)
{
	.reg .pred 	%p<8>;
	.reg .b32 	%r<46>;
	.reg .b32 	%f<3>;
	.reg .b64 	%fd<109>;

	ld.param.f64 	%fd10, [__internal_accurate_pow_param_0];
	mov.f64 	%fd11, 0d4000000000000000;
	{
	.reg .b32 %temp; 
	mov.b64 	{%temp, %r8}, %fd11;
	}
	{
	.reg .b32 %temp; 
	mov.b64 	{%r9, %temp}, %fd11;
	}
	shr.u32 	%r10, %r8, 20;
	setp.lt.u32 	%p1, %r8, 1048576;
	mov.f64 	%fd12, 0d4360000000000000;
	{
	.reg .b32 %temp; 
	mov.b64 	{%temp, %r11}, %fd12;
	}
	{
	.reg .b32 %temp; 
	mov.b64 	{%r12, %temp}, %fd12;
	}
	shr.u32 	%r13, %r11, 20;
	add.s32 	%r14, %r13, -54;
	selp.b32 	%r15, %r12, %r9, %p1;
	selp.b32 	%r16, %r11, %r8, %p1;
	selp.b32 	%r1, %r14, %r10, %p1;
	add.s32 	%r45, %r1, -1023;
	and.b32  	%r17, %r16, -2146435073;
	or.b32  	%r18, %r17, 1072693248;
	mov.b64 	%fd107, {%r15, %r18};
	setp.lt.u32 	%p2, %r18, 1073127583;
	@%p2 bra 	$L__BB4_2;
	{
	.reg .b32 %temp; 
	mov.b64 	{%r19, %temp}, %fd107;
	}
	{
	.reg .b32 %temp; 
	mov.b64 	{%temp, %r20}, %fd107;
	}
	add.s32 	%r21, %r20, -1048576;
	mov.b64 	%fd107, {%r19, %r21};
	add.s32 	%r45, %r1, -1022;
$L__BB4_2:
	add.f64 	%fd13, %fd107, 0dBFF0000000000000;
	add.f64 	%fd14, %fd107, 0d3FF0000000000000;
	rcp.approx.ftz.f64 	%fd15, %fd14;
	neg.f64 	%fd16, %fd14;
	fma.rn.f64 	%fd17, %fd16, %fd15, 0d3FF0000000000000;
	fma.rn.f64 	%fd18, %fd17, %fd17, %fd17;
	fma.rn.f64 	%fd19, %fd18, %fd15, %fd15;
	mul.f64 	%fd20, %fd13, %fd19;
	fma.rn.f64 	%fd21, %fd13, %fd19, %fd20;
	mul.f64 	%fd22, %fd21, %fd21;
	fma.rn.f64 	%fd23, %fd22, 0d3EB0F5FF7D2CAFE2, 0d3ED0F5D241AD3B5A;
	fma.rn.f64 	%fd24, %fd23, %fd22, 0d3EF3B20A75488A3F;
	fma.rn.f64 	%fd25, %fd24, %fd22, 0d3F1745CDE4FAECD5;
	fma.rn.f64 	%fd26, %fd25, %fd22, 0d3F3C71C7258A578B;
	fma.rn.f64 	%fd27, %fd26, %fd22, 0d3F6249249242B910;
	fma.rn.f64 	%fd28, %fd27, %fd22, 0d3F89999999999DFB;
	sub.f64 	%fd29, %fd13, %fd21;
	add.f64 	%fd30, %fd29, %fd29;
	neg.f64 	%fd31, %fd21;
	fma.rn.f64 	%fd32, %fd31, %fd13, %fd30;
	mul.f64 	%fd33, %fd19, %fd32;
	fma.rn.f64 	%fd34, %fd22, %fd28, 0d3FB5555555555555;
	mov.f64 	%fd35, 0d3FB5555555555555;
	sub.f64 	%fd36, %fd35, %fd34;
	fma.rn.f64 	%fd37, %fd22, %fd28, %fd36;
	add.f64 	%fd38, %fd37, 0dBC46A4CB00B9E7B0;
	add.f64 	%fd39, %fd34, %fd38;
	sub.f64 	%fd40, %fd34, %fd39;
	add.f64 	%fd41, %fd38, %fd40;
	mul.rn.f64 	%fd42, %fd21, %fd21;
	neg.f64 	%fd43, %fd42;
	fma.rn.f64 	%fd44, %fd21, %fd21, %fd43;
	{
	.reg .b32 %temp; 
	mov.b64 	{%r22, %temp}, %fd33;
	}
	{
	.reg .b32 %temp; 
	mov.b64 	{%temp, %r23}, %fd33;
	}
	add.s32 	%r24, %r23, 1048576;
	mov.b64 	%fd45, {%r22, %r24};
	fma.rn.f64 	%fd46, %fd21, %fd45, %fd44;
	mul.rn.f64 	%fd47, %fd42, %fd21;
	neg.f64 	%fd48, %fd47;
	fma.rn.f64 	%fd49, %fd42, %fd21, %fd48;
	fma.rn.f64 	%fd50, %fd42, %fd33, %fd49;
	fma.rn.f64 	%fd51, %fd46, %fd21, %fd50;
	mul.rn.f64 	%fd52, %fd39, %fd47;
	neg.f64 	%fd53, %fd52;
	fma.rn.f64 	%fd54, %fd39, %fd47, %fd53;
	fma.rn.f64 	%fd55, %fd39, %fd51, %fd54;
	fma.rn.f64 	%fd56, %fd41, %fd47, %fd55;
	add.f64 	%fd57, %fd52, %fd56;
	sub.f64 	%fd58, %fd52, %fd57;
	add.f64 	%fd59, %fd56, %fd58;
	add.f64 	%fd60, %fd21, %fd57;
	sub.f64 	%fd61, %fd21, %fd60;
	add.f64 	%fd62, %fd57, %fd61;
	add.f64 	%fd63, %fd59, %fd62;
	add.f64 	%fd64, %fd33, %fd63;
	add.f64 	%fd65, %fd60, %fd64;
	sub.f64 	%fd66, %fd60, %fd65;
	add.f64 	%fd67, %fd64, %fd66;
	xor.b32  	%r25, %r45, -2147483648;
	mov.b32 	%r26, 1127219200;
	mov.b64 	%fd68, {%r25, %r26};
	mov.b32 	%r27, -2147483648;
	mov.b64 	%fd69, {%r27, %r26};
	sub.f64 	%fd70, %fd68, %fd69;
	fma.rn.f64 	%fd71, %fd70, 0d3FE62E42FEFA39EF, %fd65;
	fma.rn.f64 	%fd72, %fd70, 0dBFE62E42FEFA39EF, %fd71;
	sub.f64 	%fd73, %fd72, %fd65;
	sub.f64 	%fd74, %fd67, %fd73;
	fma.rn.f64 	%fd75, %fd70, 0d3C7ABC9E3B39803F, %fd74;
	add.f64 	%fd76, %fd71, %fd75;
	sub.f64 	%fd77, %fd71, %fd76;
	add.f64 	%fd78, %fd75, %fd77;
	{
	.reg .b32 %temp; 
	mov.b64 	{%temp, %r28}, %fd10;
	}
	{
	.reg .b32 %temp; 
	mov.b64 	{%r29, %temp}, %fd10;
	}
	shl.b32 	%r30, %r28, 1;
	setp.gt.u32 	%p3, %r30, -33554433;
	and.b32  	%r31, %r28, -15728641;
	selp.b32 	%r32, %r31, %r28, %p3;
	mov.b64 	%fd79, {%r29, %r32};
	mul.rn.f64 	%fd80, %fd76, %fd79;
	neg.f64 	%fd81, %fd80;
	fma.rn.f64 	%fd82, %fd76, %fd79, %fd81;
	fma.rn.f64 	%fd83, %fd78, %fd79, %fd82;
	add.f64 	%fd4, %fd80, %fd83;
	sub.f64 	%fd84, %fd80, %fd4;
	add.f64 	%fd5, %fd83, %fd84;
	fma.rn.f64 	%fd85, %fd4, 0d3FF71547652B82FE, 0d4338000000000000;
	{
	.reg .b32 %temp; 
	mov.b64 	{%r5, %temp}, %fd85;
	}
	mov.f64 	%fd86, 0dC338000000000000;
	add.rn.f64 	%fd87, %fd85, %fd86;
	fma.rn.f64 	%fd88, %fd87, 0dBFE62E42FEFA39EF, %fd4;
	fma.rn.f64 	%fd89, %fd87, 0dBC7ABC9E3B39803F, %fd88;
	fma.rn.f64 	%fd90, %fd89, 0d3E5ADE1569CE2BDF, 0d3E928AF3FCA213EA;
	fma.rn.f64 	%fd91, %fd90, %fd89, 0d3EC71DEE62401315;
	fma.rn.f64 	%fd92, %fd91, %fd89, 0d3EFA01997C89EB71;
	fma.rn.f64 	%fd93, %fd92, %fd89, 0d3F2A01A014761F65;
	fma.rn.f64 	%fd94, %fd93, %fd89, 0d3F56C16C1852B7AF;
	fma.rn.f64 	%fd95, %fd94, %fd89, 0d3F81111111122322;
	fma.rn.f64 	%fd96, %fd95, %fd89, 0d3FA55555555502A1;
	fma.rn.f64 	%fd97, %fd96, %fd89, 0d3FC5555555555511;
	fma.rn.f64 	%fd98, %fd97, %fd89, 0d3FE000000000000B;
	fma.rn.f64 	%fd99, %fd98, %fd89, 0d3FF0000000000000;
	fma.rn.f64 	%fd100, %fd99, %fd89, 0d3FF0000000000000;
	{
	.reg .b32 %temp; 
	mov.b64 	{%r6, %temp}, %fd100;
	}
	{
	.reg .b32 %temp; 
	mov.b64 	{%temp, %r7}, %fd100;
	}
	shl.b32 	%r33, %r5, 20;
	add.s32 	%r34, %r33, %r7;
	mov.b64 	%fd108, {%r6, %r34};
	{
	.reg .b32 %temp; 
	mov.b64 	{%temp, %r35}, %fd4;
	}
	mov.b32 	%f2, %r35;
	abs.f32 	%f1, %f2;
	setp.lt.f32 	%p4, %f1, 0f4086232B;
	@%p4 bra 	$L__BB4_5;
	setp.lt.f64 	%p5, %fd4, 0d0000000000000000;
	add.f64 	%fd101, %fd4, 0d7FF0000000000000;
	selp.f64 	%fd108, 0d0000000000000000, %fd101, %p5;
	setp.geu.f32 	%p6, %f1, 0f40874800;
	@%p6 bra 	$L__BB4_5;
	shr.u32 	%r36, %r5, 31;
	add.s32 	%r37, %r5, %r36;
	shr.s32 	%r38, %r37, 1;
	shl.b32 	%r39, %r38, 20;
	add.s32 	%r40, %r7, %r39;
	mov.b64 	%fd102, {%r6, %r40};
	sub.s32 	%r41, %r5, %r38;
	shl.b32 	%r42, %r41, 20;
	add.s32 	%r43, %r42, 1072693248;
	mov.b32 	%r44, 0;
	mov.b64 	%fd103, {%r44, %r43};
	mul.f64 	%fd108, %fd103, %fd102;
$L__BB4_5:
	abs.f64 	%fd104, %fd108;
	setp.eq.f64 	%p7, %fd104, 0d7FF0000000000000;
	fma.rn.f64 	%fd105, %fd108, %fd5, %fd108;
	selp.f64 	%fd106, %fd108, %fd105, %p7;
	st.param.f64 	[func_retval0], %fd106;
	ret;

}


// ===== COMPILED SASS (sm_100) =====

	.target	sm_100

	.elftype	@"ET_EXEC"


//--------------------- .note.nv.tkinfo           --------------------------
	.section	.note.nv.tkinfo,"",@"SHT_NOTE"
	.sectionflags	@"SHF_NOTE_NV_TKINFO"
	.tkinfo
        /*0018*/ 	.word	0x00000002
        /*0030*/ 	.string	""
        /*0030*/ 	.string	"ptxas"
        /*0030*/ 	.string	"Cuda compilation tools, release 13.0, V13.0.88"
        /*0030*/ 	.string	"Build cuda_13.0.r13.0/compiler.36424714_0"
        /*0030*/ 	.string	"-arch sm_100 -m 64 "



//--------------------- .note.nv.cuinfo           --------------------------
	.section	.note.nv.cuinfo,"",@"SHT_NOTE"
	.sectionflags	@"SHF_NOTE_NV_CUINFO"
        /*0018*/ 	.short	0x0002
        /*001a*/ 	.short	0x0064
        /*001c*/ 	.short	0x0082
	.zero		2


//--------------------- .nv.info                  --------------------------
	.section	.nv.info,"",@"SHT_CUDA_INFO"
	.align	4


	//----- nvinfo : EIATTR_REGCOUNT
	.align		4
        /*0000*/ 	.byte	0x04, 0x2f
        /*0002*/ 	.short	(.L_5 - .L_4)
	.align		4
.L_4:
        /*0004*/ 	.word	index@(_Z19test_get_bit_kernelv)
        /*0008*/ 	.word	0x00000018


	//----- nvinfo : EIATTR_FRAME_SIZE
	.align		4
.L_5:
        /*000c*/ 	.byte	0x04, 0x11
        /*000e*/ 	.short	(.L_7 - .L_6)
	.align		4
.L_6:
        /*0010*/ 	.word	index@(_Z19test_get_bit_kernelv)
        /*0014*/ 	.word	0x00000008


	//----- nvinfo : EIATTR_REGCOUNT
	.align		4
.L_7:
        /*0018*/ 	.byte	0x04, 0x2f
        /*001a*/ 	.short	(.L_9 - .L_8)
	.align		4
.L_8:
        /*001c*/ 	.word	index@(_Z29test_adaptive_quantize_kernelv)
        /*0020*/ 	.word	0x00000004


	//----- nvinfo : EIATTR_FRAME_SIZE
	.align		4
.L_9:
        /*0024*/ 	.byte	0x04, 0x11
        /*0026*/ 	.short	(.L_11 - .L_10)
	.align		4
.L_10:
        /*0028*/ 	.word	index@(_Z29test_adaptive_quantize_kernelv)
        /*002c*/ 	.word	0x00000000


	//----- nvinfo : EIATTR_REGCOUNT
	.align		4
.L_11:
        /*0030*/ 	.byte	0x04, 0x2f
        /*0032*/ 	.short	(.L_13 - .L_12)
	.align		4
.L_12:
        /*0034*/ 	.word	index@(_Z16gemm_acim_kernelPKiS0_PiiiiPfS2_)
        /*0038*/ 	.word	0x00000004


	//----- nvinfo : EIATTR_FRAME_SIZE
	.align		4
.L_13:
        /*003c*/ 	.byte	0x04, 0x11
        /*003e*/ 	.short	(.L_15 - .L_14)
	.align		4
.L_14:
        /*0040*/ 	.word	index@(_Z16gemm_acim_kernelPKiS0_PiiiiPfS2_)
        /*0044*/ 	.word	0x00000000


	//----- nvinfo : EIATTR_REGCOUNT
	.align		4
.L_15:
        /*0048*/ 	.byte	0x04, 0x2f
        /*004a*/ 	.short	(.L_17 - .L_16)
	.align		4
.L_16:
        /*004c*/ 	.word	index@(_Z13dot_acim_callPKiS0_Piiiib)
        /*0050*/ 	.word	0x00000020


	//----- nvinfo : EIATTR_FRAME_SIZE
	.align		4
.L_17:
        /*0054*/ 	.byte	0x04, 0x11
        /*0056*/ 	.short	(.L_19 - .L_18)
	.align		4
.L_18:
        /*0058*/ 	.word	index@($_Z13dot_acim_callPKiS0_Piiiib$__internal_accurate_pow)
        /*005c*/ 	.word	0x00000008


	//----- nvinfo : EIATTR_FRAME_SIZE
	.align		4
.L_19:
        /*0060*/ 	.byte	0x04, 0x11
        /*0062*/ 	.short	(.L_21 - .L_20)
	.align		4
.L_20:
        /*0064*/ 	.word	index@($__internal_0_$__cuda_sm3x_div_rn_noftz_f32_slowpath)
        /*0068*/ 	.word	0x00000008


	//----- nvinfo : EIATTR_FRAME_SIZE
	.align		4
.L_21:
        /*006c*/ 	.byte	0x04, 0x11
        /*006e*/ 	.short	(.L_23 - .L_22)
	.align		4
.L_22:
        /*0070*/ 	.word	index@(_Z13dot_acim_callPKiS0_Piiiib)
        /*0074*/ 	.word	0x00000008


	//----- nvinfo : EIATTR_MIN_STACK_SIZE
	.align		4
.L_23:
        /*0078*/ 	.byte	0x04, 0x12
        /*007a*/ 	.short	(.L_25 - .L_24)
	.align		4
.L_24:
        /*007c*/ 	.word	index@(_Z13dot_acim_callPKiS0_Piiiib)
        /*0080*/ 	.word	0x00000008


	//----- nvinfo : EIATTR_MIN_STACK_SIZE
	.align		4
.L_25:
        /*0084*/ 	.byte	0x04, 0x12
        /*0086*/ 	.short	(.L_27 - .L_26)
	.align		4
.L_26:
        /*0088*/ 	.word	index@(_Z16gemm_acim_kernelPKiS0_PiiiiPfS2_)
        /*008c*/ 	.word	0x00000000


	//----- nvinfo : EIATTR_MIN_STACK_SIZE
	.align		4
.L_27:
        /*0090*/ 	.byte	0x04, 0x12
        /*0092*/ 	.short	(.L_29 - .L_28)
	.align		4
.L_28:
        /*0094*/ 	.word	index@(_Z29test_adaptive_quantize_kernelv)
        /*0098*/ 	.word	0x00000000


	//----- nvinfo : EIATTR_MIN_STACK_SIZE
	.align		4
.L_29:
        /*009c*/ 	.byte	0x04, 0x12
        /*009e*/ 	.short	(.L_31 - .L_30)
	.align		4
.L_30:
        /*00a0*/ 	.word	index@(_Z19test_get_bit_kernelv)
        /*00a4*/ 	.word	0x00000008
.L_31:


//--------------------- .nv.compat                --------------------------
	.section	.nv.compat,"",@"SHT_CUDA_COMPAT_INFO"
	.align	4
        /*0000*/ 	.byte	0x02, 0x09, 0x00, 0x00, 0x02, 0x02, 0x01, 0x00, 0x02, 0x05, 0x05, 0x00, 0x03, 0x07, 0x01, 0x01
        /*0010*/ 	.byte	0x02, 0x03, 0x00, 0x00, 0x02, 0x06, 0x01, 0x00, 0x04, 0x0b, 0x08, 0x00, 0x01, 0x00, 0x00, 0x00
        /*0020*/ 	.byte	0x00, 0x00, 0x00, 0x00


//--------------------- .nv.info._Z13dot_acim_callPKiS0_Piiiib --------------------------
	.section	.nv.info._Z13dot_acim_callPKiS0_Piiiib,"",@"SHT_CUDA_INFO"
	.sectionflags	@""
	.align	4


	//----- nvinfo : EIATTR_CUDA_API_VERSION
	.align		4
        /*0000*/ 	.byte	0x04, 0x37
        /*0002*/ 	.short	(.L_33 - .L_32)
.L_32:
        /*0004*/ 	.word	0x00000082


	//----- nvinfo : EIATTR_KPARAM_INFO
	.align		4
.L_33:
        /*0008*/ 	.byte	0x04, 0x17
        /*000a*/ 	.short	(.L_35 - .L_34)
.L_34:
        /*000c*/ 	.word	0x00000000
        /*0010*/ 	.short	0x0006
        /*0012*/ 	.short	0x0024
        /*0014*/ 	.byte	0x00, 0xf0, 0x05, 0x00


	//----- nvinfo : EIATTR_KPARAM_INFO
	.align		4
.L_35:
        /*0018*/ 	.byte	0x04, 0x17
        /*001a*/ 	.short	(.L_37 - .L_36)
.L_36:
        /*001c*/ 	.word	0x00000000
        /*0020*/ 	.short	0x0005
        /*0022*/ 	.short	0x0020
        /*0024*/ 	.byte	0x00, 0xf0, 0x11, 0x00


	//----- nvinfo : EIATTR_KPARAM_INFO
	.align		4
.L_37:
        /*0028*/ 	.byte	0x04, 0x17
        /*002a*/ 	.short	(.L_39 - .L_38)
.L_38:
        /*002c*/ 	.word	0x00000000
        /*0030*/ 	.short	0x0004
        /*0032*/ 	.short	0x001c
        /*0034*/ 	.byte	0x00, 0xf0, 0x11, 0x00


	//----- nvinfo : EIATTR_KPARAM_INFO
	.align		4
.L_39:
        /*0038*/ 	.byte	0x04, 0x17
        /*003a*/ 	.short	(.L_41 - .L_40)
.L_40:
        /*003c*/ 	.word	0x00000000
        /*0040*/ 	.short	0x0003
        /*0042*/ 	.short	0x0018
        /*0044*/ 	.byte	0x00, 0xf0, 0x11, 0x00


	//----- nvinfo : EIATTR_KPARAM_INFO
	.align		4
.L_41:
        /*0048*/ 	.byte	0x04, 0x17
        /*004a*/ 	.short	(.L_43 - .L_42)
.L_42:
        /*004c*/ 	.word	0x00000000
        /*0050*/ 	.short	0x0002
        /*0052*/ 	.short	0x0010
        /*0054*/ 	.byte	0x00, 0xf5, 0x21, 0x00


	//----- nvinfo : EIATTR_KPARAM_INFO
	.align		4
.L_43:
        /*0058*/ 	.byte	0x04, 0x17
        /*005a*/ 	.short	(.L_45 - .L_44)
.L_44:
        /*005c*/ 	.word	0x00000000
        /*0060*/ 	.short	0x0001
        /*0062*/ 	.short	0x0008
        /*0064*/ 	.byte	0x00, 0xf5, 0x21, 0x00


	//----- nvinfo : EIATTR_KPARAM_INFO
	.align		4
.L_45:
        /*0068*/ 	.byte	0x04, 0x17
        /*006a*/ 	.short	(.L_47 - .L_46)
.L_46:
        /*006c*/ 	.word	0x00000000
        /*0070*/ 	.short	0x0000
        /*0072*/ 	.short	0x0000
        /*0074*/ 	.byte	0x00, 0xf5, 0x21, 0x00


	//----- nvinfo : EIATTR_SPARSE_MMA_MASK
	.align		4
.L_47:
        /*0078*/ 	.byte	0x03, 0x50
        /*007a*/ 	.short	0x0000


	//----- nvinfo : EIATTR_MAXREG_COUNT
	.align		4
        /*007c*/ 	.byte	0x03, 0x1b
        /*007e*/ 	.short	0x00ff


	//----- nvinfo : EIATTR_EXTERNS
	.align		4
        /*0080*/ 	.byte	0x04, 0x0f
        /*0082*/ 	.short	(.L_49 - .L_48)


	//   ....[0]....
	.align		4
.L_48:
        /*0084*/ 	.word	index@(vprintf)


	//   ....[1]....
	.align		4
        /*0088*/ 	.word	index@(malloc)


	//----- nvinfo : EIATTR_MERCURY_ISA_VERSION
	.align		4
.L_49:
        /*008c*/ 	.byte	0x03, 0x5f
        /*008e*/ 	.short	0x0101


	//----- nvinfo : EIATTR_VRC_CTA_INIT_COUNT
	.align		4
        /*0090*/ 	.byte	0x02, 0x4a
	.zero		1
	.zero		1


	//----- nvinfo : EIATTR_SYSCALL_OFFSETS
	.align		4
        /*0094*/ 	.byte	0x04, 0x46
        /*0096*/ 	.short	(.L_51 - .L_50)


	//   ....[0]....
.L_50:
        /*0098*/ 	.word	0x00000110


	//   ....[1]....
        /*009c*/ 	.word	0x00000190


	//   ....[2]....
        /*00a0*/ 	.word	0x000040e0


	//----- nvinfo : EIATTR_EXIT_INSTR_OFFSETS
	.align		4
.L_51:
        /*00a4*/ 	.byte	0x04, 0x1c
        /*00a6*/ 	.short	(.L_53 - .L_52)


	//   ....[0]....
.L_52:
        /*00a8*/ 	.word	0x000042a0


	//----- nvinfo : EIATTR_CRS_STACK_SIZE
	.align		4
.L_53:
        /*00ac*/ 	.byte	0x04, 0x1e
        /*00ae*/ 	.short	(.L_55 - .L_54)
.L_54:
        /*00b0*/ 	.word	0x00000000


	//----- nvinfo : EIATTR_CBANK_PARAM_SIZE
	.align		4
.L_55:
        /*00b4*/ 	.byte	0x03, 0x19
        /*00b6*/ 	.short	0x0025


	//----- nvinfo : EIATTR_PARAM_CBANK
	.align		4
        /*00b8*/ 	.byte	0x04, 0x0a
        /*00ba*/ 	.short	(.L_57 - .L_56)
	.align		4
.L_56:
        /*00bc*/ 	.word	index@(.nv.constant0._Z13dot_acim_callPKiS0_Piiiib)
        /*00c0*/ 	.short	0x0380
        /*00c2*/ 	.short	0x0025


	//----- nvinfo : EIATTR_SW_WAR
	.align		4
.L_57:
        /*00c4*/ 	.byte	0x04, 0x36
        /*00c6*/ 	.short	(.L_59 - .L_58)
.L_58:
        /*00c8*/ 	.word	0x00000008
.L_59:


//--------------------- .nv.info._Z16gemm_acim_kernelPKiS0_PiiiiPfS2_ --------------------------
	.section	.nv.info._Z16gemm_acim_kernelPKiS0_PiiiiPfS2_,"",@"SHT_CUDA_INFO"
	.sectionflags	@""
	.align	4


	//----- nvinfo : EIATTR_CUDA_API_VERSION
	.align		4
        /*0000*/ 	.byte	0x04, 0x37
        /*0002*/ 	.short	(.L_61 - .L_60)
.L_60:
        /*0004*/ 	.word	0x00000082


	//----- nvinfo : EIATTR_KPARAM_INFO
	.align		4
.L_61:
        /*0008*/ 	.byte	0x04, 0x17
        /*000a*/ 	.short	(.L_63 - .L_62)
.L_62:
        /*000c*/ 	.word	0x00000000
        /*0010*/ 	.short	0x0007
        /*0012*/ 	.short	0x0030
        /*0014*/ 	.byte	0x00, 0xf5, 0x21, 0x00


	//----- nvinfo : EIATTR_KPARAM_INFO
	.align		4
.L_63:
        /*0018*/ 	.byte	0x04, 0x17
        /*001a*/ 	.short	(.L_65 - .L_64)
.L_64:
        /*001c*/ 	.word	0x00000000
        /*0020*/ 	.short	0x0006
        /*0022*/ 	.short	0x0028
        /*0024*/ 	.byte	0x00, 0xf5, 0x21, 0x00


	//----- nvinfo : EIATTR_KPARAM_INFO
	.align		4
.L_65:
        /*0028*/ 	.byte	0x04, 0x17
        /*002a*/ 	.short	(.L_67 - .L_66)
.L_66:
        /*002c*/ 	.word	0x00000000
        /*0030*/ 	.short	0x0005
        /*0032*/ 	.short	0x0020
        /*0034*/ 	.byte	0x00, 0xf0, 0x11, 0x00


	//----- nvinfo : EIATTR_KPARAM_INFO
	.align		4
.L_67:
        /*0038*/ 	.byte	0x04, 0x17
        /*003a*/ 	.short	(.L_69 - .L_68)
.L_68:
        /*003c*/ 	.word	0x00000000
        /*0040*/ 	.short	0x0004
        /*0042*/ 	.short	0x001c
        /*0044*/ 	.byte	0x00, 0xf0, 0x11, 0x00


	//----- nvinfo : EIATTR_KPARAM_INFO
	.align		4
.L_69:
        /*0048*/ 	.byte	0x04, 0x17
        /*004a*/ 	.short	(.L_71 - .L_70)
.L_70:
        /*004c*/ 	.word	0x00000000
        /*0050*/ 	.short	0x0003
        /*0052*/ 	.short	0x0018
        /*0054*/ 	.byte	0x00, 0xf0, 0x11, 0x00


	//----- nvinfo : EIATTR_KPARAM_INFO
	.align		4
.L_71:
        /*0058*/ 	.byte	0x04, 0x17
        /*005a*/ 	.short	(.L_73 - .L_72)
.L_72:
        /*005c*/ 	.word	0x00000000
        /*0060*/ 	.short	0x0002
        /*0062*/ 	.short	0x0010
        /*0064*/ 	.byte	0x00, 0xf5, 0x21, 0x00


	//----- nvinfo : EIATTR_KPARAM_INFO
	.align		4
.L_73:
        /*0068*/ 	.byte	0x04, 0x17
        /*006a*/ 	.short	(.L_75 - .L_74)
.L_74:
        /*006c*/ 	.word	0x00000000
        /*0070*/ 	.short	0x0001
        /*0072*/ 	.short	0x0008
        /*0074*/ 	.byte	0x00, 0xf5, 0x21, 0x00


	//----- nvinfo : EIATTR_KPARAM_INFO
	.align		4
.L_75:
        /*0078*/ 	.byte	0x04, 0x17
        /*007a*/ 	.short	(.L_77 - .L_76)
.L_76:
        /*007c*/ 	.word	0x00000000
        /*0080*/ 	.short	0x0000
        /*0082*/ 	.short	0x0000
        /*0084*/ 	.byte	0x00, 0xf5, 0x21, 0x00


	//----- nvinfo : EIATTR_SPARSE_MMA_MASK
	.align		4
.L_77:
        /*0088*/ 	.byte	0x03, 0x50
        /*008a*/ 	.short	0x0000


	//----- nvinfo : EIATTR_MAXREG_COUNT
	.align		4
        /*008c*/ 	.byte	0x03, 0x1b
        /*008e*/ 	.short	0x00ff


	//----- nvinfo : EIATTR_MERCURY_ISA_VERSION
	.align		4
        /*0090*/ 	.byte	0x03, 0x5f
        /*0092*/ 	.short	0x0101


	//----- nvinfo : EIATTR_VRC_CTA_INIT_COUNT
	.align		4
        /*0094*/ 	.byte	0x02, 0x4a
	.zero		1
	.zero		1


	//----- nvinfo : EIATTR_EXIT_INSTR_OFFSETS
	.align		4
        /*0098*/ 	.byte	0x04, 0x1c
        /*009a*/ 	.short	(.L_79 - .L_78)


	//   ....[0]....
.L_78:
        /*009c*/ 	.word	0x00000010


	//----- nvinfo : EIATTR_CBANK_PARAM_SIZE
	.align		4
.L_79:
        /*00a0*/ 	.byte	0x03, 0x19
        /*00a2*/ 	.short	0x0038


	//----- nvinfo : EIATTR_PARAM_CBANK
	.align		4
        /*00a4*/ 	.byte	0x04, 0x0a
        /*00a6*/ 	.short	(.L_81 - .L_80)
	.align		4
.L_80:
        /*00a8*/ 	.word	index@(.nv.constant0._Z16gemm_acim_kernelPKiS0_PiiiiPfS2_)
        /*00ac*/ 	.short	0x0380
        /*00ae*/ 	.short	0x0038


	//----- nvinfo : EIATTR_SW_WAR
	.align		4
.L_81:
        /*00b0*/ 	.byte	0x04, 0x36
        /*00b2*/ 	.short	(.L_83 - .L_82)
.L_82:
        /*00b4*/ 	.word	0x00000008
.L_83:


//--------------------- .nv.info._Z29test_adaptive_quantize_kernelv --------------------------
	.section	.nv.info._Z29test_adaptive_quantize_kernelv,"",@"SHT_CUDA_INFO"
	.sectionflags	@""
	.align	4


	//----- nvinfo : EIATTR_CUDA_API_VERSION
	.align		4
        /*0000*/ 	.byte	0x04, 0x37
        /*0002*/ 	.short	(.L_85 - .L_84)
.L_84:
        /*0004*/ 	.word	0x00000082


	//----- nvinfo : EIATTR_SPARSE_MMA_MASK
	.align		4
.L_85:
        /*0008*/ 	.byte	0x03, 0x50
        /*000a*/ 	.short	0x0000


	//----- nvinfo : EIATTR_MAXREG_COUNT
	.align		4
        /*000c*/ 	.byte	0x03, 0x1b
        /*000e*/ 	.short	0x00ff


	//----- nvinfo : EIATTR_MERCURY_ISA_VERSION
	.align		4
        /*0010*/ 	.byte	0x03, 0x5f
        /*0012*/ 	.short	0x0101


	//----- nvinfo : EIATTR_VRC_CTA_INIT_COUNT
	.align		4
        /*0014*/ 	.byte	0x02, 0x4a
	.zero		1
	.zero		1


	//----- nvinfo : EIATTR_EXIT_INSTR_OFFSETS
	.align		4
        /*0018*/ 	.byte	0x04, 0x1c
        /*001a*/ 	.short	(.L_87 - .L_86)


	//   ....[0]....
.L_86:
        /*001c*/ 	.word	0x00000010


	//----- nvinfo : EIATTR_SW_WAR
	.align		4
.L_87:
        /*0020*/ 	.byte	0x04, 0x36
        /*0022*/ 	.short	(.L_89 - .L_88)
.L_88:
        /*0024*/ 	.word	0x00000008
.L_89:


//--------------------- .nv.info._Z19test_get_bit_kernelv --------------------------
	.section	.nv.info._Z19test_get_bit_kernelv,"",@"SHT_CUDA_INFO"
	.sectionflags	@""
	.align	4


	//----- nvinfo : EIATTR_CUDA_API_VERSION
	.align		4
        /*0000*/ 	.byte	0x04, 0x37
        /*0002*/ 	.short	(.L_91 - .L_90)
.L_90:
        /*0004*/ 	.word	0x00000082


	//----- nvinfo : EIATTR_SPARSE_MMA_MASK
	.align		4
.L_91:
        /*0008*/ 	.byte	0x03, 0x50
        /*000a*/ 	.short	0x0000


	//----- nvinfo : EIATTR_MAXREG_COUNT
	.align		4
        /*000c*/ 	.byte	0x03, 0x1b
        /*000e*/ 	.short	0x00ff


	//----- nvinfo : EIATTR_EXTERNS
	.align		4
        /*0010*/ 	.byte	0x04, 0x0f
        /*0012*/ 	.short	(.L_93 - .L_92)


	//   ....[0]....
	.align		4
.L_92:
        /*0014*/ 	.word	index@(vprintf)


	//----- nvinfo : EIATTR_MERCURY_ISA_VERSION
	.align		4
.L_93:
        /*0018*/ 	.byte	0x03, 0x5f
        /*001a*/ 	.short	0x0101


	//----- nvinfo : EIATTR_VRC_CTA_INIT_COUNT
	.align		4
        /*001c*/ 	.byte	0x02, 0x4a
	.zero		1
	.zero		1


	//----- nvinfo : EIATTR_SYSCALL_OFFSETS
	.align		4
        /*0020*/ 	.byte	0x04, 0x46
        /*0022*/ 	.short	(.L_95 - .L_94)


	//   ....[0]....
.L_94:
        /*0024*/ 	.word	0x00000100


	//   ....[1]....
        /*0028*/ 	.word	0x00000190


	//   ....[2]....
        /*002c*/ 	.word	0x00000230


	//----- nvinfo : EIATTR_EXIT_INSTR_OFFSETS
	.align		4
.L_95:
        /*0030*/ 	.byte	0x04, 0x1c
        /*0032*/ 	.short	(.L_97 - .L_96)


	//   ....[0]....
.L_96:
        /*0034*/ 	.word	0x00000240


	//----- nvinfo : EIATTR_SW_WAR
	.align		4
.L_97:
        /*0038*/ 	.byte	0x04, 0x36
        /*003a*/ 	.short	(.L_99 - .L_98)
.L_98:
        /*003c*/ 	.word	0x00000008
.L_99:


//--------------------- .nv.callgraph             --------------------------
	.section	.nv.callgraph,"",@"SHT_CUDA_CALLGRAPH"
	.align	4
	.sectionentsize	8
	.align		4
        /*0000*/ 	.word	0x00000000
	.align		4
        /*0004*/ 	.word	0xffffffff
	.align		4
        /*0008*/ 	.word	index@(_Z13dot_acim_callPKiS0_Piiiib)
	.align		4
        /*000c*/ 	.word	index@(vprintf)
	.align		4
        /*0010*/ 	.word	index@(_Z13dot_acim_callPKiS0_Piiiib)
	.align		4
        /*0014*/ 	.word	index@(malloc)
	.align		4
        /*0018*/ 	.word	index@(_Z19test_get_bit_kernelv)
	.align		4
        /*001c*/ 	.word	index@(vprintf)
	.align		4
        /*0020*/ 	.word	0x00000000
	.align		4
        /*0024*/ 	.word	0xfffffffe
	.align		4
        /*0028*/ 	.word	0x00000000
	.align		4
        /*002c*/ 	.word	0xfffffffd
	.align		4
        /*0030*/ 	.word	0x00000000
	.align		4
        /*0034*/ 	.word	0xfffffffc


//--------------------- .nv.constant4             --------------------------
	.section	.nv.constant4,"a",@progbits
	.align	8
	.align		8
.nv.constant4:
        /*0000*/ 	.dword	vprintf
	.align		8
        /*0008*/ 	.dword	malloc
	.align		8
        /*0010*/ 	.dword	$str
	.align		8
        /*0018*/ 	.dword	$str$1
	.align		8
        /*0020*/ 	.dword	$str$2
	.align		8
        /*0028*/ 	.dword	$str$3


//--------------------- .text._Z13dot_acim_callPKiS0_Piiiib --------------------------
	.section	.text._Z13dot_acim_callPKiS0_Piiiib,"ax",@progbits
	.align	128
        .global         _Z13dot_acim_callPKiS0_Piiiib
        .type           _Z13dot_acim_callPKiS0_Piiiib,@function
        .size           _Z13dot_acim_callPKiS0_Piiiib,(.L_x_65 - _Z13dot_acim_callPKiS0_Piiiib)
        .other          _Z13dot_acim_callPKiS0_Piiiib,@"STO_CUDA_ENTRY STV_DEFAULT"
_Z13dot_acim_callPKiS0_Piiiib:
.text._Z13dot_acim_callPKiS0_Piiiib:
[----:B------:R-:W0:Y:S01]  /*0000*/  LDC R1, c[0x0][0x37c] ;  /* 0x0000df00ff017b82 */ /* 0x000e220000000800 */
[----:B------:R-:W1:Y:S01]  /*0010*/  LDCU UR36, c[0x0][0x398] ;  /* 0x00007300ff2477ac */ /* 0x000e620008000800 */
[----:B------:R-:W-:Y:S01]  /*0020*/  MOV R17, 0x8 ;  /* 0x0000000800117802 */ /* 0x000fe20000000f00 */
[----:B0-----:R-:W-:Y:S01]  /*0030*/  VIADD R1, R1, 0xfffffff8 ;  /* 0xfffffff801017836 */ /* 0x001fe20000000000 */
[----:B------:R-:W0:Y:S04]  /*0040*/  LDCU UR4, c[0x0][0x2f8] ;  /* 0x00005f00ff0477ac */ /* 0x000e280008000800 */
[----:B------:R2:W3:Y:S01]  /*0050*/  LDC.64 R6, c[0x4][R17] ;  /* 0x0100000011067b82 */ /* 0x0004e20000000a00 */
[----:B------:R-:W4:Y:S01]  /*0060*/  LDCU UR5, c[0x0][0x2fc] ;  /* 0x00005f80ff0577ac */ /* 0x000f220008000800 */
[----:B-1----:R-:W-:-:S04]  /*0070*/  USHF.L.U32 UR36, UR36, 0x2, URZ ;  /* 0x0000000224247899 */ /* 0x002fc800080006ff */
[----:B------:R-:W-:Y:S01]  /*0080*/  UIMAD.WIDE UR36, UR36, 0x4, URZ ;  /* 0x00000004242478a5 */ /* 0x000fe2000f8e02ff */
[----:B0-----:R-:W-:-:S05]  /*0090*/  IADD3 R16, P0, PT, R1, UR4, RZ ;  /* 0x0000000401107c10 */ /* 0x001fca000ff1e0ff */
[----:B------:R-:W-:Y:S02]  /*00a0*/  IMAD.U32 R3, RZ, RZ, UR37 ;  /* 0x00000025ff037e24 */ /* 0x000fe4000f8e00ff */
[----:B------:R-:W-:Y:S02]  /*00b0*/  IMAD.U32 R5, RZ, RZ, UR37 ;  /* 0x00000025ff057e24 */ /* 0x000fe4000f8e00ff */
[----:B------:R-:W-:Y:S02]  /*00c0*/  IMAD.U32 R2, RZ, RZ, UR36 ;  /* 0x00000024ff027e24 */ /* 0x000fe4000f8e00ff */
[----:B------:R-:W-:Y:S02]  /*00d0*/  IMAD.U32 R4, RZ, RZ, UR36 ;  /* 0x00000024ff047e24 */ /* 0x000fe4000f8e00ff */
[----:B------:R-:W-:Y:S02]  /*00e0*/  IMAD.MOV.U32 R5, RZ, RZ, R3 ;  /* 0x000000ffff057224 */ /* 0x000fe400078e0003 */
[----:B--2-4-:R-:W-:-:S07]  /*00f0*/  IMAD.X R2, RZ, RZ, UR5, P0 ;  /* 0x00000005ff027e24 */ /* 0x014fce00080e06ff */
[----:B------:R-:W-:-:S07]  /*0100*/  LEPC R20, `(.L_x_0) ;  /* 0x000000001014794e */ /* 0x000fce0000000000 */
[----:B---3--:R-:W-:Y:S05]  /*0110*/  CALL.ABS.NOINC R6 ;  /* 0x0000000006007343 */ /* 0x008fea0003c00000 */
.L_x_0:
[----:B------:R0:W1:Y:S01]  /*0120*/  LDC.64 R6, c[0x4][R17] ;  /* 0x0100000011067b82 */ /* 0x0000620000000a00 */
[----:B------:R-:W-:Y:S02]  /*0130*/  IMAD.U32 R9, RZ, RZ, UR37 ;  /* 0x00000025ff097e24 */ /* 0x000fe4000f8e00ff */
[----:B------:R-:W-:Y:S02]  /*0140*/  IMAD.U32 R5, RZ, RZ, UR37 ;  /* 0x00000025ff057e24 */ /* 0x000fe4000f8e00ff */
[----:B------:R-:W-:Y:S02]  /*0150*/  IMAD.U32 R4, RZ, RZ, UR36 ;  /* 0x00000024ff047e24 */ /* 0x000fe4000f8e00ff */
[----:B------:R-:W-:Y:S02]  /*0160*/  IMAD.U32 R8, RZ, RZ, UR36 ;  /* 0x00000024ff087e24 */ /* 0x000fe4000f8e00ff */
[----:B0-----:R-:W-:-:S07]  /*0170*/  IMAD.MOV.U32 R5, RZ, RZ, R9 ;  /* 0x000000ffff057224 */ /* 0x001fce00078e0009 */
[----:B------:R-:W-:-:S07]  /*0180*/  LEPC R20, `(.L_x_1) ;  /* 0x000000001014794e */ /* 0x000fce0000000000 */
[----:B-1----:R-:W-:Y:S05]  /*0190*/  CALL.ABS.NOINC R6 ;  /* 0x0000000006007343 */ /* 0x002fea0003c00000 */
.L_x_1:
[----:B------:R-:W0:Y:S01]  /*01a0*/  LDC R3, c[0x0][0x3a0] ;  /* 0x0000e800ff037b82 */ /* 0x000e220000000800 */
[----:B------:R-:W-:-:S07]  /*01b0*/  IMAD.MOV.U32 R17, RZ, RZ, RZ ;  /* 0x000000ffff117224 */ /* 0x000fce00078e00ff */
[----:B------:R-:W1:Y:S08]  /*01c0*/  LDC R0, c[0x0][0x39c] ;  /* 0x0000e700ff007b82 */ /* 0x000e700000000800 */
[----:B------:R-:W2:Y:S01]  /*01d0*/  LDC.64 R4, c[0x0][0x358] ;  /* 0x0000d600ff047b82 */ /* 0x000ea20000000a00 */
[----:B0-----:R-:W-:-:S04]  /*01e0*/  ISETP.GE.AND P0, PT, R3, 0x1, PT ;  /* 0x000000010300780c */ /* 0x001fc80003f06270 */
[----:B-1----:R-:W-:-:S13]  /*01f0*/  ISETP.LT.OR P0, PT, R0, 0x1, !P0 ;  /* 0x000000010000780c */ /* 0x002fda0004701670 */
[----:B--2---:R-:W-:Y:S05]  /*0200*/  @P0 BRA `(.L_x_2) ;  /* 0x0000004000040947 */ /* 0x004fea0003800000 */
[----:B------:R-:W0:Y:S01]  /*0210*/  LDCU.U8 UR4, c[0x0][0x3a4] ;  /* 0x00007480ff0477ac */ /* 0x000e220008000000 */
[----:B------:R-:W-:Y:S01]  /*0220*/  BSSY.RECONVERGENT B7, `(.L_x_2) ;  /* 0x00003ff000077945 */ /* 0x000fe20003800200 */
[----:B------:R-:W-:Y:S02]  /*0230*/  VIADD R3, R3, 0xffffffff ;  /* 0xffffffff03037836 */ /* 0x000fe40000000000 */
[----:B------:R-:W-:Y:S01]  /*0240*/  VIADD R0, R0, 0xffffffff ;  /* 0xffffffff00007836 */ /* 0x000fe20000000000 */
[----:B0-----:R-:W-:-:S04]  /*0250*/  UPRMT UR4, UR4, 0x8880, URZ ;  /* 0x0000888004047896 */ /* 0x001fc800080000ff */
[----:B------:R-:W-:-:S09]  /*0260*/  UISETP.NE.AND UP0, UPT, UR4, URZ, UPT ;  /* 0x000000ff0400728c */ /* 0x000fd2000bf05270 */
[----:B------:R-:W-:Y:S05]  /*0270*/  BRA.U UP0, `(.L_x_3) ;  /* 0x0000002500647547 */ /* 0x000fea000b800000 */
[----:B------:R-:W0:Y:S02]  /*0280*/  LDC R8, c[0x0][0x398] ;  /* 0x0000e600ff087b82 */ /* 0x000e240000000800 */
[----:B0-----:R-:W-:-:S13]  /*0290*/  ISETP.GE.AND P0, PT, R8, 0x1, PT ;  /* 0x000000010800780c */ /* 0x001fda0003f06270 */
[----:B------:R-:W-:Y:S05]  /*02a0*/  @!P0 BRA `(.L_x_4) ;  /* 0x0000003c00d88947 */ /* 0x000fea0003800000 */
[C---:B------:R-:W-:Y:S01]  /*02b0*/  LOP3.LUT R2, R8.reuse, 0xf, RZ, 0xc0, !PT ;  /* 0x0000000f08027812 */ /* 0x040fe200078ec0ff */
[----:B------:R-:W-:Y:S01]  /*02c0*/  BSSY.RECONVERGENT B0, `(.L_x_5) ;  /* 0x0000253000007945 */ /* 0x000fe20003800200 */
[C---:B------:R-:W-:Y:S01]  /*02d0*/  LOP3.LUT R6, R8.reuse, 0x7, RZ, 0xc0, !PT ;  /* 0x0000000708067812 */ /* 0x040fe200078ec0ff */
[----:B------:R-:W-:Y:S01]  /*02e0*/  IMAD.MOV.U32 R9, RZ, RZ, RZ ;  /* 0x000000ffff097224 */ /* 0x000fe200078e00ff */
[C---:B------:R-:W-:Y:S01]  /*02f0*/  LOP3.LUT R7, R8.reuse, 0x7ffffff0, RZ, 0xc0, !PT ;  /* 0x7ffffff008077812 */ /* 0x040fe200078ec0ff */
[----:B------:R-:W-:Y:S01]  /*0300*/  IMAD.MOV.U32 R17, RZ, RZ, RZ ;  /* 0x000000ffff117224 */ /* 0x000fe200078e00ff */
[----:B------:R-:W-:Y:S01]  /*0310*/  LOP3.LUT R8, R8, 0x3, RZ, 0xc0, !PT ;  /* 0x0000000308087812 */ /* 0x000fe200078ec0ff */
[----:B------:R-:W-:Y:S02]  /*0320*/  VIADD R10, R2, 0xffffffff ;  /* 0xffffffff020a7836 */ /* 0x000fe40000000000 */
[----:B------:R-:W-:Y:S02]  /*0330*/  VIADD R11, R6, 0xffffffff ;  /* 0xffffffff060b7836 */ /* 0x000fe40000000000 */
[----:B------:R-:W-:-:S07]  /*0340*/  IMAD.MOV R12, RZ, RZ, -R7 ;  /* 0x000000ffff0c7224 */ /* 0x000fce00078e0a07 */
.L_x_24:
[----:B------:R-:W-:Y:S01]  /*0350*/  ISETP.NE.AND P0, PT, R9, R0, PT ;  /* 0x000000000900720c */ /* 0x000fe20003f05270 */
[----:B------:R-:W-:-:S12]  /*0360*/  BSSY.RECONVERGENT B1, `(.L_x_6) ;  /* 0x0000244000017945 */ /* 0x000fd80003800200 */
[----:B------:R-:W-:Y:S05]  /*0370*/  @!P0 BRA `(.L_x_7) ;  /* 0x00000010008c8947 */ /* 0x000fea0003800000 */
[----:B------:R-:W-:Y:S01]  /*0380*/  BSSY.RECONVERGENT B2, `(.L_x_8) ;  /* 0x0000121000027945 */ /* 0x000fe20003800200 */
[----:B------:R-:W-:-:S07]  /*0390*/  IMAD.MOV.U32 R16, RZ, RZ, RZ ;  /* 0x000000ffff107224 */ /* 0x000fce00078e00ff */
.L_x_15:
[----:B------:R-:W0:Y:S01]  /*03a0*/  LDCU UR4, c[0x0][0x398] ;  /* 0x00007300ff0477ac */ /* 0x000e220008000800 */
[----:B------:R-:W-:Y:S02]  /*03b0*/  IMAD.MOV.U32 R21, RZ, RZ, RZ ;  /* 0x000000ffff157224 */ /* 0x000fe400078e00ff */
[----:B------:R-:W-:Y:S01]  /*03c0*/  IMAD.MOV.U32 R13, RZ, RZ, RZ ;  /* 0x000000ffff0d7224 */ /* 0x000fe200078e00ff */
[----:B0-----:R-:W-:-:S09]  /*03d0*/  UISETP.GE.U32.AND UP0, UPT, UR4, 0x10, UPT ;  /* 0x000000100400788c */ /* 0x001fd2000bf06070 */
[----:B------:R-:W-:Y:S05]  /*03e0*/  BRA.U !UP0, `(.L_x_9) ;  /* 0x0000000508d47547 */ /* 0x000fea000b800000 */
[----:B------:R-:W0:Y:S01]  /*03f0*/  LDCU.128 UR8, c[0x0][0x380] ;  /* 0x00007000ff0877ac */ /* 0x000e220008000c00 */
[----:B------:R-:W-:Y:S01]  /*0400*/  BSSY.RECONVERGENT B3, `(.L_x_10) ;  /* 0x0000072000037945 */ /* 0x000fe20003800200 */
[----:B------:R-:W-:Y:S02]  /*0410*/  IMAD.MOV.U32 R13, RZ, RZ, RZ ;  /* 0x000000ffff0d7224 */ /* 0x000fe400078e00ff */
[----:B------:R-:W-:Y:S01]  /*0420*/  IMAD.MOV.U32 R20, RZ, RZ, R12 ;  /* 0x000000ffff147224 */ /* 0x000fe200078e000c */
[----:B0-----:R-:W-:Y:S02]  /*0430*/  UIADD3 UR6, UP0, UPT, UR8, 0x20, URZ ;  /* 0x0000002008067890 */ /* 0x001fe4000ff1e0ff */
[----:B------:R-:W-:Y:S02]  /*0440*/  UIADD3 UR4, UP1, UPT, UR10, 0x20, URZ ;  /* 0x000000200a047890 */ /* 0x000fe4000ff3e0ff */
[----:B------:R-:W-:Y:S02]  /*0450*/  UIADD3.X UR7, UPT, UPT, URZ, UR9, URZ, UP0, !UPT ;  /* 0x00000009ff077290 */ /* 0x000fe400087fe4ff */
[----:B------:R-:W-:Y:S01]  /*0460*/  UIADD3.X UR5, UPT, UPT, URZ, UR11, URZ, UP1, !UPT ;  /* 0x0000000bff057290 */ /* 0x000fe20008ffe4ff */
[----:B------:R-:W-:-:S02]  /*0470*/  IMAD.U32 R18, RZ, RZ, UR6 ;  /* 0x00000006ff127e24 */ /* 0x000fc4000f8e00ff */
[----:B------:R-:W-:Y:S02]  /*0480*/  IMAD.U32 R14, RZ, RZ, UR4 ;  /* 0x00000004ff0e7e24 */ /* 0x000fe4000f8e00ff */
[----:B------:R-:W-:Y:S02]  /*0490*/  IMAD.U32 R19, RZ, RZ, UR7 ;  /* 0x00000007ff137e24 */ /* 0x000fe4000f8e00ff */
[----:B------:R-:W-:-:S07]  /*04a0*/  IMAD.U32 R15, RZ, RZ, UR5 ;  /* 0x00000005ff0f7e24 */ /* 0x000fce000f8e00ff */
.L_x_11:
[C---:B------:R-:W-:Y:S02]  /*04b0*/  R2UR UR6, R4.reuse ;  /* 0x00000000040672ca */ /* 0x040fe400000e0000 */
[C---:B------:R-:W-:Y:S02]  /*04c0*/  R2UR UR7, R5.reuse ;  /* 0x00000000050772ca */ /* 0x040fe400000e0000 */
[C---:B------:R-:W-:Y:S02]  /*04d0*/  R2UR UR4, R4.reuse ;  /* 0x00000000040472ca */ /* 0x040fe400000e0000 */
[C---:B------:R-:W-:Y:S02]  /*04e0*/  R2UR UR5, R5.reuse ;  /* 0x00000000050572ca */ /* 0x040fe400000e0000 */
[----:B------:R-:W-:Y:S02]  /*04f0*/  R2UR UR8, R4 ;  /* 0x00000000040872ca */ /* 0x000fe400000e0000 */
[----:B------:R-:W-:-:S02]  /*0500*/  R2UR UR9, R5 ;  /* 0x00000000050972ca */ /* 0x000fc400000e0000 */
[----:B------:R-:W-:Y:S02]  /*0510*/  R2UR UR10, R4 ;  /* 0x00000000040a72ca */ /* 0x000fe400000e0000 */
[----:B------:R-:W-:Y:S01]  /*0520*/  R2UR UR11, R5 ;  /* 0x00000000050b72ca */ /* 0x000fe200000e0000 */
[----:B------:R-:W2:Y:S04]  /*0530*/  LDG.E R21, desc[UR6][R14.64+-0x20] ;  /* 0xffffe0060e157981 */ /* 0x000ea8000c1e1900 */
[----:B------:R-:W3:Y:S04]  /*0540*/  LDG.E R22, desc[UR4][R18.64+-0x20] ;  /* 0xffffe00412167981 */ /* 0x000ee8000c1e1900 */
[----:B------:R-:W4:Y:S04]  /*0550*/  LDG.E R24, desc[UR8][R18.64+-0x1c] ;  /* 0xffffe40812187981 */ /* 0x000f28000c1e1900 */
[----:B------:R-:W5:Y:S04]  /*0560*/  LDG.E R23, desc[UR10][R14.64+-0x1c] ;  /* 0xffffe40a0e177981 */ /* 0x000f68000c1e1900 */
[----:B------:R-:W5:Y:S04]  /*0570*/  LDG.E R26, desc[UR8][R18.64+-0x14] ;  /* 0xffffec08121a7981 */ /* 0x000f68000c1e1900 */
[----:B------:R-:W5:Y:S04]  /*0580*/  LDG.E R25, desc[UR6][R14.64+-0x18] ;  /* 0xffffe8060e197981 */ /* 0x000f68000c1e1900 */
[----:B------:R-:W5:Y:S01]  /*0590*/  LDG.E R28, desc[UR8][R18.64+-0xc] ;  /* 0xfffff408121c7981 */ /* 0x000f62000c1e1900 */
[----:B--2---:R-:W-:-:S02]  /*05a0*/  SHF.R.U32.HI R21, RZ, R16, R21 ;  /* 0x00000010ff157219 */ /* 0x004fc40000011615 */
[----:B---3--:R-:W-:-:S04]  /*05b0*/  SHF.R.U32.HI R22, RZ, R9, R22 ;  /* 0x00000009ff167219 */ /* 0x008fc80000011616 */
[----:B------:R-:W-:Y:S02]  /*05c0*/  LOP3.LUT R22, R22, 0x1, R21, 0x80, !PT ;  /* 0x0000000116167812 */ /* 0x000fe400078e8015 */
[----:B------:R-:W2:Y:S01]  /*05d0*/  LDG.E R21, desc[UR10][R14.64+-0x14] ;  /* 0xffffec0a0e157981 */ /* 0x000ea2000c1e1900 */
[-C--:B----4-:R-:W-:Y:S02]  /*05e0*/  SHF.R.U32.HI R24, RZ, R9.reuse, R24 ;  /* 0x00000009ff187219 */ /* 0x090fe40000011618 */
[-C--:B-----5:R-:W-:Y:S02]  /*05f0*/  SHF.R.U32.HI R23, RZ, R16.reuse, R23 ;  /* 0x00000010ff177219 */ /* 0x0a0fe40000011617 */
[----:B------:R-:W-:Y:S02]  /*0600*/  SHF.R.U32.HI R26, RZ, R9, R26 ;  /* 0x00000009ff1a7219 */ /* 0x000fe4000001161a */
[----:B------:R-:W-:Y:S02]  /*0610*/  LOP3.LUT R23, R24, 0x1, R23, 0x80, !PT ;  /* 0x0000000118177812 */ /* 0x000fe400078e8017 */
[----:B------:R-:W3:Y:S01]  /*0620*/  LDG.E R24, desc[UR4][R18.64+-0x18] ;  /* 0xffffe80412187981 */ /* 0x000ee2000c1e1900 */
[----:B--2---:R-:W-:-:S04]  /*0630*/  SHF.R.U32.HI R21, RZ, R16, R21 ;  /* 0x00000010ff157219 */ /* 0x004fc80000011615 */
[----:B------:R-:W-:Y:S02]  /*0640*/  LOP3.LUT R26, R26, 0x1, R21, 0x80, !PT ;  /* 0x000000011a1a7812 */ /* 0x000fe400078e8015 */
[----:B------:R-:W2:Y:S01]  /*0650*/  LDG.E R21, desc[UR10][R14.64+-0xc] ;  /* 0xfffff40a0e157981 */ /* 0x000ea2000c1e1900 */
[----:B------:R-:W-:-:S03]  /*0660*/  IADD3 R13, PT, PT, R23, R22, R13 ;  /* 0x00000016170d7210 */ /* 0x000fc60007ffe00d */
[----:B------:R-:W4:Y:S04]  /*0670*/  LDG.E R23, desc[UR6][R14.64+-0x10] ;  /* 0xfffff0060e177981 */ /* 0x000f28000c1e1900 */
[----:B------:R-:W5:Y:S01]  /*0680*/  LDG.E R22, desc[UR4][R18.64+-0x10] ;  /* 0xfffff00412167981 */ /* 0x000f62000c1e1900 */
[-C--:B---3--:R-:W-:Y:S02]  /*0690*/  SHF.R.U32.HI R24, RZ, R9.reuse, R24 ;  /* 0x00000009ff187219 */ /* 0x088fe40000011618 */
[----:B------:R-:W-:Y:S02]  /*06a0*/  SHF.R.U32.HI R25, RZ, R16, R25 ;  /* 0x00000010ff197219 */ /* 0x000fe40000011619 */
[----:B------:R-:W-:Y:S02]  /*06b0*/  SHF.R.U32.HI R28, RZ, R9, R28 ;  /* 0x00000009ff1c7219 */ /* 0x000fe4000001161c */
[----:B------:R-:W-:-:S02]  /*06c0*/  LOP3.LUT R24, R24, 0x1, R25, 0x80, !PT ;  /* 0x0000000118187812 */ /* 0x000fc400078e8019 */
[----:B------:R-:W3:Y:S02]  /*06d0*/  LDG.E R25, desc[UR6][R14.64+0x10] ;  /* 0x000010060e197981 */ /* 0x000ee4000c1e1900 */
[----:B------:R-:W-:Y:S02]  /*06e0*/  IADD3 R13, PT, PT, R26, R24, R13 ;  /* 0x000000181a0d7210 */ /* 0x000fe40007ffe00d */
[----:B------:R-:W3:Y:S04]  /*06f0*/  LDG.E R26, desc[UR8][R18.64+-0x4] ;  /* 0xfffffc08121a7981 */ /* 0x000ee8000c1e1900 */
[----:B------:R-:W3:Y:S01]  /*0700*/  LDG.E R24, desc[UR4][R18.64+-0x8] ;  /* 0xfffff80412187981 */ /* 0x000ee2000c1e1900 */
[----:B--2---:R-:W-:-:S04]  /*0710*/  SHF.R.U32.HI R21, RZ, R16, R21 ;  /* 0x00000010ff157219 */ /* 0x004fc80000011615 */
[----:B------:R-:W-:Y:S02]  /*0720*/  LOP3.LUT R28, R28, 0x1, R21, 0x80, !PT ;  /* 0x000000011c1c7812 */ /* 0x000fe400078e8015 */
[----:B------:R-:W2:Y:S01]  /*0730*/  LDG.E R21, desc[UR10][R14.64+-0x4] ;  /* 0xfffffc0a0e157981 */ /* 0x000ea2000c1e1900 */
[----:B----4-:R-:W-:Y:S02]  /*0740*/  SHF.R.U32.HI R23, RZ, R16, R23 ;  /* 0x00000010ff177219 */ /* 0x010fe40000011617 */
[----:B-----5:R-:W-:-:S04]  /*0750*/  SHF.R.U32.HI R22, RZ, R9, R22 ;  /* 0x00000009ff167219 */ /* 0x020fc80000011616 */
[----:B------:R-:W-:Y:S02]  /*0760*/  LOP3.LUT R22, R22, 0x1, R23, 0x80, !PT ;  /* 0x0000000116167812 */ /* 0x000fe400078e8017 */
[----:B------:R-:W4:Y:S01]  /*0770*/  LDG.E R23, desc[UR6][R14.64+-0x8] ;  /* 0xfffff8060e177981 */ /* 0x000f22000c1e1900 */
[-C--:B---3--:R-:W-:Y:S02]  /*0780*/  SHF.R.U32.HI R26, RZ, R9.reuse, R26 ;  /* 0x00000009ff1a7219 */ /* 0x088fe4000001161a */
[----:B------:R-:W-:Y:S02]  /*0790*/  IADD3 R13, PT, PT, R28, R22, R13 ;  /* 0x000000161c0d7210 */ /* 0x000fe40007ffe00d */
[----:B------:R-:W3:Y:S01]  /*07a0*/  LDG.E R28, desc[UR8][R18.64+0x4] ;  /* 0x00000408121c7981 */ /* 0x000ee2000c1e1900 */
[----:B------:R-:W-:-:S03]  /*07b0*/  SHF.R.U32.HI R24, RZ, R9, R24 ;  /* 0x00000009ff187219 */ /* 0x000fc60000011618 */
[----:B------:R-:W5:Y:S01]  /*07c0*/  LDG.E R22, desc[UR4][R18.64] ;  /* 0x0000000412167981 */ /* 0x000f62000c1e1900 */
[----:B--2---:R-:W-:-:S04]  /*07d0*/  SHF.R.U32.HI R21, RZ, R16, R21 ;  /* 0x00000010ff157219 */ /* 0x004fc80000011615 */
[----:B------:R-:W-:Y:S02]  /*07e0*/  LOP3.LUT R26, R26, 0x1, R21, 0x80, !PT ;  /* 0x000000011a1a7812 */ /* 0x000fe400078e8015 */
[----:B------:R-:W2:Y:S01]  /*07f0*/  LDG.E R21, desc[UR10][R14.64+0x4] ;  /* 0x0000040a0e157981 */ /* 0x000ea2000c1e1900 */
[----:B----4-:R-:W-:-:S04]  /*0800*/  SHF.R.U32.HI R23, RZ, R16, R23 ;  /* 0x00000010ff177219 */ /* 0x010fc80000011617 */
[----:B------:R-:W-:Y:S02]  /*0810*/  LOP3.LUT R24, R24, 0x1, R23, 0x80, !PT ;  /* 0x0000000118187812 */ /* 0x000fe400078e8017 */
[----:B------:R-:W4:Y:S01]  /*0820*/  LDG.E R23, desc[UR6][R14.64] ;  /* 0x000000060e177981 */ /* 0x000f22000c1e1900 */
[-C--:B---3--:R-:W-:Y:S02]  /*0830*/  SHF.R.U32.HI R28, RZ, R9.reuse, R28 ;  /* 0x00000009ff1c7219 */ /* 0x088fe4000001161c */
[----:B------:R-:W-:Y:S02]  /*0840*/  IADD3 R13, PT, PT, R26, R24, R13 ;  /* 0x000000181a0d7210 */ /* 0x000fe40007ffe00d */
[----:B------:R-:W3:Y:S01]  /*0850*/  LDG.E R26, desc[UR8][R18.64+0xc] ;  /* 0x00000c08121a7981 */ /* 0x000ee2000c1e1900 */
[----:B-----5:R-:W-:-:S03]  /*0860*/  SHF.R.U32.HI R22, RZ, R9, R22 ;  /* 0x00000009ff167219 */ /* 0x020fc60000011616 */
[----:B------:R-:W5:Y:S01]  /*0870*/  LDG.E R24, desc[UR4][R18.64+0x8] ;  /* 0x0000080412187981 */ /* 0x000f62000c1e1900 */
[----:B--2---:R-:W-:-:S04]  /*0880*/  SHF.R.U32.HI R21, RZ, R16, R21 ;  /* 0x00000010ff157219 */ /* 0x004fc80000011615 */
[----:B------:R-:W-:Y:S02]  /*0890*/  LOP3.LUT R28, R28, 0x1, R21, 0x80, !PT ;  /* 0x000000011c1c7812 */ /* 0x000fe400078e8015 */
[----:B------:R-:W2:Y:S01]  /*08a0*/  LDG.E R21, desc[UR10][R14.64+0xc] ;  /* 0x00000c0a0e157981 */ /* 0x000ea2000c1e1900 */
[----:B----4-:R-:W-:-:S04]  /*08b0*/  SHF.R.U32.HI R23, RZ, R16, R23 ;  /* 0x00000010ff177219 */ /* 0x010fc80000011617 */
[----:B------:R-:W-:Y:S02]  /*08c0*/  LOP3.LUT R22, R22, 0x1, R23, 0x80, !PT ;  /* 0x0000000116167812 */ /* 0x000fe400078e8017 */
[----:B------:R-:W4:Y:S02]  /*08d0*/  LDG.E R23, desc[UR6][R14.64+0x8] ;  /* 0x000008060e177981 */ /* 0x000f24000c1e1900 */
[----:B------:R-:W-:Y:S02]  /*08e0*/  IADD3 R13, PT, PT, R28, R22, R13 ;  /* 0x000000161c0d7210 */ /* 0x000fe40007ffe00d */
[-C--:B---3--:R-:W-:Y:S01]  /*08f0*/  SHF.R.U32.HI R26, RZ, R9.reuse, R26 ;  /* 0x00000009ff1a7219 */ /* 0x088fe2000001161a */
        /* <DEDUP_REMOVED lines=8> */
[----:B---3--:R-:W-:Y:S02]  /*0980*/  SHF.R.U32.HI R23, RZ, R9, R22 ;  /* 0x00000009ff177219 */ /* 0x008fe40000011616 */
[----:B------:R-:W-:Y:S01]  /*0990*/  IADD3 R13, PT, PT, R26, R24, R13 ;  /* 0x000000181a0d7210 */ /* 0x000fe20007ffe00d */
[----:B------:R-:W3:Y:S01]  /*09a0*/  LDG.E R22, desc[UR4][R18.64+0x18] ;  /* 0x0000180412167981 */ /* 0x000ee2000c1e1900 */
[----:B------:R-:W-:-:S04]  /*09b0*/  SHF.R.U32.HI R24, RZ, R16, R25 ;  /* 0x00000010ff187219 */ /* 0x000fc80000011619 */
[----:B------:R-:W-:Y:S02]  /*09c0*/  LOP3.LUT R26, R23, 0x1, R24, 0x80, !PT ;  /* 0x00000001171a7812 */ /* 0x000fe400078e8018 */
[----:B------:R0:W4:Y:S04]  /*09d0*/  LDG.E R24, desc[UR8][R18.64+0x1c] ;  /* 0x00001c0812187981 */ /* 0x000128000c1e1900 */
[----:B------:R-:W4:Y:S01]  /*09e0*/  LDG.E R23, desc[UR10][R14.64+0x1c] ;  /* 0x00001c0a0e177981 */ /* 0x000f22000c1e1900 */
[----:B--2---:R-:W-:-:S03]  /*09f0*/  SHF.R.U32.HI R25, RZ, R16, R21 ;  /* 0x00000010ff197219 */ /* 0x004fc60000011615 */
[----:B------:R1:W2:Y:S01]  /*0a00*/  LDG.E R21, desc[UR6][R14.64+0x18] ;  /* 0x000018060e157981 */ /* 0x0002a2000c1e1900 */
[----:B------:R-:W-:Y:S01]  /*0a10*/  VIADD R20, R20, 0x10 ;  /* 0x0000001014147836 */ /* 0x000fe20000000000 */
[----:B-----5:R-:W-:-:S04]  /*0a20*/  SHF.R.U32.HI R28, RZ, R9, R28 ;  /* 0x00000009ff1c7219 */ /* 0x020fc8000001161c */
[----:B------:R-:W-:Y:S02]  /*0a30*/  ISETP.NE.AND P0, PT, R20, RZ, PT ;  /* 0x000000ff1400720c */ /* 0x000fe40003f05270 */
[----:B------:R-:W-:Y:S02]  /*0a40*/  LOP3.LUT R25, R28, 0x1, R25, 0x80, !PT ;  /* 0x000000011c197812 */ /* 0x000fe400078e8019 */
[-C--:B---3--:R-:W-:Y:S02]  /*0a50*/  SHF.R.U32.HI R22, RZ, R9.reuse, R22 ;  /* 0x00000009ff167219 */ /* 0x088fe40000011616 */
[----:B0-----:R-:W-:Y:S02]  /*0a60*/  IADD3 R18, P1, PT, R18, 0x40, RZ ;  /* 0x0000004012127810 */ /* 0x001fe40007f3e0ff */
[----:B-1----:R-:W-:Y:S02]  /*0a70*/  IADD3 R14, P2, PT, R14, 0x40, RZ ;  /* 0x000000400e0e7810 */ /* 0x002fe40007f5e0ff */
[----:B----4-:R-:W-:-:S02]  /*0a80*/  SHF.R.U32.HI R24, RZ, R9, R24 ;  /* 0x00000009ff187219 */ /* 0x010fc40000011618 */
[----:B------:R-:W-:Y:S02]  /*0a90*/  SHF.R.U32.HI R23, RZ, R16, R23 ;  /* 0x00000010ff177219 */ /* 0x000fe40000011617 */
[----:B------:R-:W-:Y:S02]  /*0aa0*/  IADD3 R13, PT, PT, R25, R26, R13 ;  /* 0x0000001a190d7210 */ /* 0x000fe40007ffe00d */
[----:B------:R-:W-:Y:S01]  /*0ab0*/  LOP3.LUT R23, R24, 0x1, R23, 0x80, !PT ;  /* 0x0000000118177812 */ /* 0x000fe200078e8017 */
[----:B------:R-:W-:Y:S02]  /*0ac0*/  IMAD.X R19, RZ, RZ, R19, P1 ;  /* 0x000000ffff137224 */ /* 0x000fe400008e0613 */
[----:B------:R-:W-:Y:S01]  /*0ad0*/  IMAD.X R15, RZ, RZ, R15, P2 ;  /* 0x000000ffff0f7224 */ /* 0x000fe200010e060f */
[----:B--2---:R-:W-:-:S04]  /*0ae0*/  SHF.R.U32.HI R21, RZ, R16, R21 ;  /* 0x00000010ff157219 */ /* 0x004fc80000011615 */
[----:B------:R-:W-:-:S04]  /*0af0*/  LOP3.LUT R22, R22, 0x1, R21, 0x80, !PT ;  /* 0x0000000116167812 */ /* 0x000fc800078e8015 */
[----:B------:R-:W-:Y:S01]  /*0b00*/  IADD3 R13, PT, PT, R23, R22, R13 ;  /* 0x00000016170d7210 */ /* 0x000fe20007ffe00d */
[----:B------:R-:W-:Y:S06]  /*0b10*/  @P0 BRA `(.L_x_11) ;  /* 0xfffffff800640947 */ /* 0x000fec000383ffff */
[----:B------:R-:W-:Y:S05]  /*0b20*/  BSYNC.RECONVERGENT B3 ;  /* 0x0000000000037941 */ /* 0x000fea0003800200 */
.L_x_10:
[----:B------:R-:W-:-:S07]  /*0b30*/  IMAD.MOV.U32 R21, RZ, RZ, R7 ;  /* 0x000000ffff157224 */ /* 0x000fce00078e0007 */
.L_x_9:
[----:B------:R-:W-:-:S13]  /*0b40*/  ISETP.NE.AND P0, PT, R2, RZ, PT ;  /* 0x000000ff0200720c */ /* 0x000fda0003f05270 */
[----:B------:R-:W-:Y:S05]  /*0b50*/  @!P0 BRA `(.L_x_12) ;  /* 0x0000000800648947 */ /* 0x000fea0003800000 */
[----:B------:R-:W-:Y:S02]  /*0b60*/  ISETP.GE.U32.AND P0, PT, R10, 0x7, PT ;  /* 0x000000070a00780c */ /* 0x000fe40003f06070 */
[----:B------:R-:W-:-:S11]  /*0b70*/  ISETP.NE.AND P1, PT, R6, RZ, PT ;  /* 0x000000ff0600720c */ /* 0x000fd60003f25270 */
[----:B------:R-:W-:Y:S05]  /*0b80*/  @!P0 BRA `(.L_x_13) ;  /* 0x0000000400048947 */ /* 0x000fea0003800000 */
[----:B------:R-:W0:Y:S01]  /*0b90*/  LDC.64 R18, c[0x0][0x380] ;  /* 0x0000e000ff127b82 */ /* 0x000e220000000a00 */
[C---:B------:R-:W-:Y:S02]  /*0ba0*/  R2UR UR4, R4.reuse ;  /* 0x00000000040472ca */ /* 0x040fe400000e0000 */
[C---:B------:R-:W-:Y:S02]  /*0bb0*/  R2UR UR5, R5.reuse ;  /* 0x00000000050572ca */ /* 0x040fe400000e0000 */
[C---:B------:R-:W-:Y:S02]  /*0bc0*/  R2UR UR6, R4.reuse ;  /* 0x00000000040672ca */ /* 0x040fe400000e0000 */
[C---:B------:R-:W-:Y:S01]  /*0bd0*/  R2UR UR7, R5.reuse ;  /* 0x00000000050772ca */ /* 0x040fe200000e0000 */
[----:B------:R-:W1:Y:S01]  /*0be0*/  LDC.64 R14, c[0x0][0x388] ;  /* 0x0000e200ff0e7b82 */ /* 0x000e620000000a00 */
[----:B------:R-:W-:Y:S02]  /*0bf0*/  R2UR UR8, R4 ;  /* 0x00000000040872ca */ /* 0x000fe400000e0000 */
[----:B------:R-:W-:-:S02]  /*0c00*/  R2UR UR9, R5 ;  /* 0x00000000050972ca */ /* 0x000fc400000e0000 */
[----:B------:R-:W-:Y:S02]  /*0c10*/  R2UR UR10, R4 ;  /* 0x00000000040a72ca */ /* 0x000fe400000e0000 */
[----:B------:R-:W-:Y:S01]  /*0c20*/  R2UR UR11, R5 ;  /* 0x00000000050b72ca */ /* 0x000fe200000e0000 */
[----:B0-----:R-:W-:-:S05]  /*0c30*/  IMAD.WIDE.U32 R18, R21, 0x4, R18 ;  /* 0x0000000415127825 */ /* 0x001fca00078e0012 */
[----:B------:R-:W2:Y:S01]  /*0c40*/  LDG.E R20, desc[UR4][R18.64] ;  /* 0x0000000412147981 */ /* 0x000ea2000c1e1900 */
[----:B-1----:R-:W-:-:S03]  /*0c50*/  IMAD.WIDE.U32 R14, R21, 0x4, R14 ;  /* 0x00000004150e7825 */ /* 0x002fc600078e000e */
[----:B------:R-:W3:Y:S04]  /*0c60*/  LDG.E R24, desc[UR8][R18.64+0x4] ;  /* 0x0000040812187981 */ /* 0x000ee8000c1e1900 */
[----:B------:R-:W4:Y:S04]  /*0c70*/  LDG.E R23, desc[UR6][R14.64] ;  /* 0x000000060e177981 */ /* 0x000f28000c1e1900 */
[----:B------:R-:W5:Y:S01]  /*0c80*/  LDG.E R27, desc[UR10][R14.64+0x4] ;  /* 0x0000040a0e1b7981 */ /* 0x000f62000c1e1900 */
[----:B--2---:R-:W-:-:S03]  /*0c90*/  SHF.R.U32.HI R22, RZ, R9, R20 ;  /* 0x00000009ff167219 */ /* 0x004fc60000011614 */
[----:B------:R-:W2:Y:S01]  /*0ca0*/  LDG.E R20, desc[UR4][R18.64+0x8] ;  /* 0x0000080412147981 */ /* 0x000ea2000c1e1900 */
[----:B---3--:R-:W-:Y:S02]  /*0cb0*/  SHF.R.U32.HI R26, RZ, R9, R24 ;  /* 0x00000009ff1a7219 */ /* 0x008fe40000011618 */
[-C--:B----4-:R-:W-:Y:S02]  /*0cc0*/  SHF.R.U32.HI R25, RZ, R16.reuse, R23 ;  /* 0x00000010ff197219 */ /* 0x090fe40000011617 */
[----:B------:R-:W3:Y:S02]  /*0cd0*/  LDG.E R23, desc[UR6][R14.64+0x8] ;  /* 0x000008060e177981 */ /* 0x000ee4000c1e1900 */
[----:B------:R-:W-:Y:S02]  /*0ce0*/  LOP3.LUT R24, R22, 0x1, R25, 0x80, !PT ;  /* 0x0000000116187812 */ /* 0x000fe400078e8019 */
[----:B------:R-:W4:Y:S04]  /*0cf0*/  LDG.E R22, desc[UR8][R18.64+0xc] ;  /* 0x00000c0812167981 */ /* 0x000f28000c1e1900 */
[----:B------:R-:W4:Y:S01]  /*0d00*/  LDG.E R25, desc[UR10][R14.64+0xc] ;  /* 0x00000c0a0e197981 */ /* 0x000f22000c1e1900 */
[----:B-----5:R-:W-:-:S02]  /*0d10*/  SHF.R.U32.HI R27, RZ, R16, R27 ;  /* 0x00000010ff1b7219 */ /* 0x020fc4000001161b */
[----:B------:R-:W-:Y:S02]  /*0d20*/  R2UR UR12, R4 ;  /* 0x00000000040c72ca */ /* 0x000fe400000e0000 */
[----:B------:R-:W-:Y:S02]  /*0d30*/  LOP3.LUT R26, R26, 0x1, R27, 0x80, !PT ;  /* 0x000000011a1a7812 */ /* 0x000fe400078e801b */
[C---:B------:R-:W-:Y:S02]  /*0d40*/  R2UR UR13, R5.reuse ;  /* 0x00000000050d72ca */ /* 0x040fe400000e0000 */
[C---:B------:R-:W-:Y:S02]  /*0d50*/  R2UR UR16, R4.reuse ;  /* 0x00000000041072ca */ /* 0x040fe400000e0000 */
[----:B------:R-:W-:Y:S02]  /*0d60*/  R2UR UR17, R5 ;  /* 0x00000000051172ca */ /* 0x000fe400000e0000 */
[----:B------:R-:W-:-:S02]  /*0d70*/  R2UR UR14, R4 ;  /* 0x00000000040e72ca */ /* 0x000fc400000e0000 */
[C---:B------:R-:W-:Y:S02]  /*0d80*/  R2UR UR15, R5.reuse ;  /* 0x00000000050f72ca */ /* 0x040fe400000e0000 */
[----:B------:R-:W-:Y:S02]  /*0d90*/  R2UR UR18, R4 ;  /* 0x00000000041272ca */ /* 0x000fe400000e0000 */
[----:B------:R-:W-:Y:S02]  /*0da0*/  R2UR UR19, R5 ;  /* 0x00000000051372ca */ /* 0x000fe400000e0000 */
[----:B------:R-:W-:Y:S02]  /*0db0*/  IADD3 R24, PT, PT, R26, R24, R13 ;  /* 0x000000181a187210 */ /* 0x000fe40007ffe00d */
[----:B------:R-:W5:Y:S04]  /*0dc0*/  LDG.E R13, desc[UR6][R14.64+0x10] ;  /* 0x000010060e0d7981 */ /* 0x000f68000c1e1900 */
[----:B------:R-:W5:Y:S04]  /*0dd0*/  LDG.E R26, desc[UR8][R18.64+0x14] ;  /* 0x00001408121a7981 */ /* 0x000f68000c1e1900 */
[----:B------:R-:W5:Y:S04]  /*0de0*/  LDG.E R28, desc[UR16][R18.64+0x1c] ;  /* 0x00001c10121c7981 */ /* 0x000f68000c1e1900 */
[----:B------:R-:W5:Y:S01]  /*0df0*/  LDG.E R27, desc[UR18][R14.64+0x1c] ;  /* 0x00001c120e1b7981 */ /* 0x000f62000c1e1900 */
[----:B--2---:R-:W-:-:S02]  /*0e00*/  SHF.R.U32.HI R20, RZ, R9, R20 ;  /* 0x00000009ff147219 */ /* 0x004fc40000011614 */
[-C--:B---3--:R-:W-:Y:S02]  /*0e10*/  SHF.R.U32.HI R23, RZ, R16.reuse, R23 ;  /* 0x00000010ff177219 */ /* 0x088fe40000011617 */
[----:B----4-:R-:W-:Y:S02]  /*0e20*/  SHF.R.U32.HI R22, RZ, R9, R22 ;  /* 0x00000009ff167219 */ /* 0x010fe40000011616 */
[-C--:B------:R-:W-:Y:S02]  /*0e30*/  SHF.R.U32.HI R25, RZ, R16.reuse, R25 ;  /* 0x00000010ff197219 */ /* 0x080fe40000011619 */
[----:B------:R-:W-:Y:S02]  /*0e40*/  LOP3.LUT R23, R20, 0x1, R23, 0x80, !PT ;  /* 0x0000000114177812 */ /* 0x000fe400078e8017 */
[----:B------:R-:W-:Y:S01]  /*0e50*/  LOP3.LUT R22, R22, 0x1, R25, 0x80, !PT ;  /* 0x0000000116167812 */ /* 0x000fe200078e8019 */
[----:B------:R-:W2:Y:S03]  /*0e60*/  LDG.E R20, desc[UR4][R18.64+0x10] ;  /* 0x0000100412147981 */ /* 0x000ea6000c1e1900 */
[----:B------:R-:W-:Y:S01]  /*0e70*/  IADD3 R24, PT, PT, R22, R23, R24 ;  /* 0x0000001716187210 */ /* 0x000fe20007ffe018 */
[----:B------:R-:W3:Y:S04]  /*0e80*/  LDG.E R25, desc[UR14][R14.64+0x18] ;  /* 0x0000180e0e197981 */ /* 0x000ee8000c1e1900 */
[----:B------:R-:W4:Y:S04]  /*0e90*/  LDG.E R23, desc[UR10][R14.64+0x14] ;  /* 0x0000140a0e177981 */ /* 0x000f28000c1e1900 */
[----:B------:R-:W3:Y:S01]  /*0ea0*/  LDG.E R22, desc[UR12][R18.64+0x18] ;  /* 0x0000180c12167981 */ /* 0x000ee2000c1e1900 */
[----:B-----5:R-:W-:-:S02]  /*0eb0*/  SHF.R.U32.HI R13, RZ, R16, R13 ;  /* 0x00000010ff0d7219 */ /* 0x020fc4000001160d */
[-C--:B------:R-:W-:Y:S02]  /*0ec0*/  SHF.R.U32.HI R26, RZ, R9.reuse, R26 ;  /* 0x00000009ff1a7219 */ /* 0x080fe4000001161a */
[----:B------:R-:W-:Y:S02]  /*0ed0*/  SHF.R.U32.HI R28, RZ, R9, R28 ;  /* 0x00000009ff1c7219 */ /* 0x000fe4000001161c */
[----:B------:R-:W-:-:S04]  /*0ee0*/  SHF.R.U32.HI R27, RZ, R16, R27 ;  /* 0x00000010ff1b7219 */ /* 0x000fc8000001161b */
[----:B------:R-:W-:Y:S01]  /*0ef0*/  LOP3.LUT R27, R28, 0x1, R27, 0x80, !PT ;  /* 0x000000011c1b7812 */ /* 0x000fe200078e801b */
[----:B------:R-:W-:Y:S01]  /*0f00*/  VIADD R21, R21, 0x8 ;  /* 0x0000000815157836 */ /* 0x000fe20000000000 */
[----:B--2---:R-:W-:-:S04]  /*0f10*/  SHF.R.U32.HI R20, RZ, R9, R20 ;  /* 0x00000009ff147219 */ /* 0x004fc80000011614 */
[----:B------:R-:W-:Y:S02]  /*0f20*/  LOP3.LUT R13, R20, 0x1, R13, 0x80, !PT ;  /* 0x00000001140d7812 */ /* 0x000fe400078e800d */
[-C--:B----4-:R-:W-:Y:S02]  /*0f30*/  SHF.R.U32.HI R23, RZ, R16.reuse, R23 ;  /* 0x00000010ff177219 */ /* 0x090fe40000011617 */
[----:B---3--:R-:W-:Y:S02]  /*0f40*/  SHF.R.U32.HI R25, RZ, R16, R25 ;  /* 0x00000010ff197219 */ /* 0x008fe40000011619 */
[----:B------:R-:W-:Y:S02]  /*0f50*/  SHF.R.U32.HI R22, RZ, R9, R22 ;  /* 0x00000009ff167219 */ /* 0x000fe40000011616 */
[----:B------:R-:W-:Y:S02]  /*0f60*/  LOP3.LUT R23, R26, 0x1, R23, 0x80, !PT ;  /* 0x000000011a177812 */ /* 0x000fe400078e8017 */
[----:B------:R-:W-:-:S02]  /*0f70*/  LOP3.LUT R22, R22, 0x1, R25, 0x80, !PT ;  /* 0x0000000116167812 */ /* 0x000fc400078e8019 */
[----:B------:R-:W-:-:S04]  /*0f80*/  IADD3 R13, PT, PT, R23, R13, R24 ;  /* 0x0000000d170d7210 */ /* 0x000fc80007ffe018 */
[----:B------:R-:W-:-:S07]  /*0f90*/  IADD3 R13, PT, PT, R27, R22, R13 ;  /* 0x000000161b0d7210 */ /* 0x000fce0007ffe00d */
.L_x_13:
        /* <DEDUP_REMOVED lines=12> */
[C---:B------:R-:W-:Y:S02]  /*1060*/  R2UR UR10, R4.reuse ;  /* 0x00000000040a72ca */ /* 0x040fe400000e0000 */
[C---:B------:R-:W-:Y:S02]  /*1070*/  R2UR UR11, R5.reuse ;  /* 0x00000000050b72ca */ /* 0x040fe400000e0000 */
[C---:B------:R-:W-:Y:S02]  /*1080*/  R2UR UR12, R4.reuse ;  /* 0x00000000040c72ca */ /* 0x040fe400000e0000 */
[C---:B------:R-:W-:Y:S02]  /*1090*/  R2UR UR13, R5.reuse ;  /* 0x00000000050d72ca */ /* 0x040fe400000e0000 */
[C---:B------:R-:W-:Y:S02]  /*10a0*/  R2UR UR16, R4.reuse ;  /* 0x00000000041072ca */ /* 0x040fe400000e0000 */
[----:B------:R-:W-:Y:S01]  /*10b0*/  R2UR UR17, R5 ;  /* 0x00000000051172ca */ /* 0x000fe200000e0000 */
[----:B0-----:R-:W-:Y:S01]  /*10c0*/  IMAD.WIDE.U32 R18, R21, 0x4, R18 ;  /* 0x0000000415127825 */ /* 0x001fe200078e0012 */
[----:B------:R-:W-:-:S02]  /*10d0*/  R2UR UR14, R4 ;  /* 0x00000000040e72ca */ /* 0x000fc400000e0000 */
[C---:B------:R-:W-:Y:S02]  /*10e0*/  R2UR UR15, R5.reuse ;  /* 0x00000000050f72ca */ /* 0x040fe400000e0000 */
[----:B------:R-:W-:Y:S01]  /*10f0*/  R2UR UR18, R4 ;  /* 0x00000000041272ca */ /* 0x000fe200000e0000 */
[----:B------:R-:W2:Y:S01]  /*1100*/  LDG.E R26, desc[UR4][R18.64] ;  /* 0x00000004121a7981 */ /* 0x000ea2000c1e1900 */
[----:B------:R-:W-:Y:S01]  /*1110*/  R2UR UR19, R5 ;  /* 0x00000000051372ca */ /* 0x000fe200000e0000 */
[C---:B-1----:R-:W-:Y:S02]  /*1120*/  IMAD.WIDE.U32 R14, R21.reuse, 0x4, R14 ;  /* 0x00000004150e7825 */ /* 0x042fe400078e000e */
[----:B------:R-:W3:Y:S04]  /*1130*/  LDG.E R20, desc[UR8][R18.64+0x4] ;  /* 0x0000040812147981 */ /* 0x000ee8000c1e1900 */
[----:B------:R-:W4:Y:S04]  /*1140*/  LDG.E R29, desc[UR6][R14.64] ;  /* 0x000000060e1d7981 */ /* 0x000f28000c1e1900 */
[----:B------:R-:W5:Y:S04]  /*1150*/  LDG.E R23, desc[UR10][R14.64+0x4] ;  /* 0x0000040a0e177981 */ /* 0x000f68000c1e1900 */
[----:B------:R-:W5:Y:S04]  /*1160*/  LDG.E R22, desc[UR12][R18.64+0x8] ;  /* 0x0000080c12167981 */ /* 0x000f68000c1e1900 */
[----:B------:R-:W5:Y:S04]  /*1170*/  LDG.E R24, desc[UR16][R18.64+0xc] ;  /* 0x00000c1012187981 */ /* 0x000f68000c1e1900 */
[----:B------:R-:W5:Y:S04]  /*1180*/  LDG.E R25, desc[UR14][R14.64+0x8] ;  /* 0x0000080e0e197981 */ /* 0x000f68000c1e1900 */
[----:B------:R-:W5:Y:S01]  /*1190*/  LDG.E R27, desc[UR18][R14.64+0xc] ;  /* 0x00000c120e1b7981 */ /* 0x000f62000c1e1900 */
[----:B------:R-:W-:Y:S01]  /*11a0*/  VIADD R21, R21, 0x4 ;  /* 0x0000000415157836 */ /* 0x000fe20000000000 */
[----:B--2---:R-:W-:-:S02]  /*11b0*/  SHF.R.U32.HI R26, RZ, R9, R26 ;  /* 0x00000009ff1a7219 */ /* 0x004fc4000001161a */
[-C--:B---3--:R-:W-:Y:S02]  /*11c0*/  SHF.R.U32.HI R20, RZ, R9.reuse, R20 ;  /* 0x00000009ff147219 */ /* 0x088fe40000011614 */
[-C--:B----4-:R-:W-:Y:S02]  /*11d0*/  SHF.R.U32.HI R29, RZ, R16.reuse, R29 ;  /* 0x00000010ff1d7219 */ /* 0x090fe4000001161d */
[----:B-----5:R-:W-:Y:S02]  /*11e0*/  SHF.R.U32.HI R23, RZ, R16, R23 ;  /* 0x00000010ff177219 */ /* 0x020fe40000011617 */
[----:B------:R-:W-:Y:S02]  /*11f0*/  LOP3.LUT R26, R26, 0x1, R29, 0x80, !PT ;  /* 0x000000011a1a7812 */ /* 0x000fe400078e801d */
[----:B------:R-:W-:Y:S02]  /*1200*/  SHF.R.U32.HI R22, RZ, R9, R22 ;  /* 0x00000009ff167219 */ /* 0x000fe40000011616 */
[----:B------:R-:W-:-:S02]  /*1210*/  LOP3.LUT R20, R20, 0x1, R23, 0x80, !PT ;  /* 0x0000000114147812 */ /* 0x000fc400078e8017 */
[----:B------:R-:W-:Y:S02]  /*1220*/  SHF.R.U32.HI R24, RZ, R9, R24 ;  /* 0x00000009ff187219 */ /* 0x000fe40000011618 */
[-C--:B------:R-:W-:Y:S02]  /*1230*/  SHF.R.U32.HI R25, RZ, R16.reuse, R25 ;  /* 0x00000010ff197219 */ /* 0x080fe40000011619 */
[----:B------:R-:W-:Y:S02]  /*1240*/  SHF.R.U32.HI R27, RZ, R16, R27 ;  /* 0x00000010ff1b7219 */ /* 0x000fe4000001161b */
[----:B------:R-:W-:Y:S02]  /*1250*/  LOP3.LUT R22, R22, 0x1, R25, 0x80, !PT ;  /* 0x0000000116167812 */ /* 0x000fe400078e8019 */
[----:B------:R-:W-:Y:S02]  /*1260*/  LOP3.LUT R24, R24, 0x1, R27, 0x80, !PT ;  /* 0x0000000118187812 */ /* 0x000fe400078e801b */
[----:B------:R-:W-:-:S04]  /*1270*/  IADD3 R13, PT, PT, R20, R26, R13 ;  /* 0x0000001a140d7210 */ /* 0x000fc80007ffe00d */
[----:B------:R-:W-:-:S07]  /*1280*/  IADD3 R13, PT, PT, R24, R22, R13 ;  /* 0x00000016180d7210 */ /* 0x000fce0007ffe00d */
.L_x_14:
[----:B------:R-:W-:Y:S05]  /*1290*/  @!P1 BRA `(.L_x_12) ;  /* 0x0000000000949947 */ /* 0x000fea0003800000 */
[----:B------:R-:W0:Y:S01]  /*12a0*/  LDC.64 R14, c[0x0][0x380] ;  /* 0x0000e000ff0e7b82 */ /* 0x000e220000000a00 */
[C---:B------:R-:W-:Y:S02]  /*12b0*/  R2UR UR4, R4.reuse ;  /* 0x00000000040472ca */ /* 0x040fe400000e0000 */
[C---:B------:R-:W-:Y:S02]  /*12c0*/  R2UR UR5, R5.reuse ;  /* 0x00000000050572ca */ /* 0x040fe400000e0000 */
[----:B------:R-:W-:Y:S02]  /*12d0*/  R2UR UR6, R4 ;  /* 0x00000000040672ca */ /* 0x000fe400000e0000 */
[----:B------:R-:W-:Y:S01]  /*12e0*/  R2UR UR7, R5 ;  /* 0x00000000050772ca */ /* 0x000fe200000e0000 */
[----:B------:R-:W1:Y:S01]  /*12f0*/  LDC.64 R18, c[0x0][0x388] ;  /* 0x0000e200ff127b82 */ /* 0x000e620000000a00 */
[----:B0-----:R-:W-:-:S07]  /*1300*/  IMAD.WIDE.U32 R14, R21, 0x4, R14 ;  /* 0x00000004150e7825 */ /* 0x001fce00078e000e */
[----:B------:R-:W2:Y:S01]  /*1310*/  LDG.E R20, desc[UR4][R14.64] ;  /* 0x000000040e147981 */ /* 0x000ea2000c1e1900 */
[----:B-1----:R-:W-:-:S05]  /*1320*/  IMAD.WIDE.U32 R18, R21, 0x4, R18 ;  /* 0x0000000415127825 */ /* 0x002fca00078e0012 */
[----:B------:R-:W3:Y:S01]  /*1330*/  LDG.E R21, desc[UR6][R18.64] ;  /* 0x0000000612157981 */ /* 0x000ee2000c1e1900 */
[----:B------:R-:W-:Y:S02]  /*1340*/  ISETP.NE.AND P0, PT, R8, 0x1, PT ;  /* 0x000000010800780c */ /* 0x000fe40003f05270 */
[----:B--2---:R-:W-:Y:S02]  /*1350*/  SHF.R.U32.HI R20, RZ, R9, R20 ;  /* 0x00000009ff147219 */ /* 0x004fe40000011614 */
[----:B---3--:R-:W-:-:S04]  /*1360*/  SHF.R.U32.HI R21, RZ, R16, R21 ;  /* 0x00000010ff157219 */ /* 0x008fc80000011615 */
[----:B------:R-:W-:-:S05]  /*1370*/  LOP3.LUT R20, R20, 0x1, R21, 0x80, !PT ;  /* 0x0000000114147812 */ /* 0x000fca00078e8015 */
[----:B------:R-:W-:Y:S01]  /*1380*/  IMAD.IADD R13, R13, 0x1, R20 ;  /* 0x000000010d0d7824 */ /* 0x000fe200078e0214 */
[----:B------:R-:W-:Y:S06]  /*1390*/  @!P0 BRA `(.L_x_12) ;  /* 0x0000000000548947 */ /* 0x000fec0003800000 */
[----:B------:R-:W-:Y:S02]  /*13a0*/  ISETP.NE.AND P0, PT, R8, 0x2, PT ;  /* 0x000000020800780c */ /* 0x000fe40003f05270 */
[C---:B------:R-:W-:Y:S02]  /*13b0*/  R2UR UR4, R4.reuse ;  /* 0x00000000040472ca */ /* 0x040fe400000e0000 */
[C---:B------:R-:W-:Y:S02]  /*13c0*/  R2UR UR5, R5.reuse ;  /* 0x00000000050572ca */ /* 0x040fe400000e0000 */
[----:B------:R-:W-:Y:S02]  /*13d0*/  R2UR UR6, R4 ;  /* 0x00000000040672ca */ /* 0x000fe400000e0000 */
[----:B------:R-:W-:-:S05]  /*13e0*/  R2UR UR7, R5 ;  /* 0x00000000050772ca */ /* 0x000fca00000e0000 */
[C---:B------:R-:W-:Y:S02]  /*13f0*/  @P0 R2UR UR8, R4.reuse ;  /* 0x00000000040802ca */ /* 0x040fe400000e0000 */
[C---:B------:R-:W-:Y:S02]  /*1400*/  @P0 R2UR UR9, R5.reuse ;  /* 0x00000000050902ca */ /* 0x040fe400000e0000 */
[----:B------:R-:W-:Y:S01]  /*1410*/  @P0 R2UR UR10, R4 ;  /* 0x00000000040a02ca */ /* 0x000fe200000e0000 */
[----:B------:R-:W2:Y:S01]  /*1420*/  LDG.E R20, desc[UR4][R14.64+0x4] ;  /* 0x000004040e147981 */ /* 0x000ea2000c1e1900 */
[----:B------:R-:W-:-:S03]  /*1430*/  @P0 R2UR UR11, R5 ;  /* 0x00000000050b02ca */ /* 0x000fc600000e0000 */
[----:B------:R-:W3:Y:S06]  /*1440*/  LDG.E R21, desc[UR6][R18.64+0x4] ;  /* 0x0000040612157981 */ /* 0x000eec000c1e1900 */
[----:B------:R-:W4:Y:S04]  /*1450*/  @P0 LDG.E R22, desc[UR8][R14.64+0x8] ;  /* 0x000008080e160981 */ /* 0x000f28000c1e1900 */
[----:B------:R-:W5:Y:S01]  /*1460*/  @P0 LDG.E R23, desc[UR10][R18.64+0x8] ;  /* 0x0000080a12170981 */ /* 0x000f62000c1e1900 */
[----:B--2---:R-:W-:-:S02]  /*1470*/  SHF.R.U32.HI R20, RZ, R9, R20 ;  /* 0x00000009ff147219 */ /* 0x004fc40000011614 */
[----:B---3--:R-:W-:-:S04]  /*1480*/  SHF.R.U32.HI R21, RZ, R16, R21 ;  /* 0x00000010ff157219 */ /* 0x008fc80000011615 */
[----:B------:R-:W-:Y:S02]  /*1490*/  LOP3.LUT R20, R20, 0x1, R21, 0x80, !PT ;  /* 0x0000000114147812 */ /* 0x000fe400078e8015 */
[----:B----4-:R-:W-:Y:S02]  /*14a0*/  @P0 SHF.R.U32.HI R22, RZ, R9, R22 ;  /* 0x00000009ff160219 */ /* 0x010fe40000011616 */
[----:B-----5:R-:W-:Y:S01]  /*14b0*/  @P0 SHF.R.U32.HI R23, RZ, R16, R23 ;  /* 0x00000010ff170219 */ /* 0x020fe20000011617 */
[----:B------:R-:W-:-:S03]  /*14c0*/  IMAD.IADD R13, R13, 0x1, R20 ;  /* 0x000000010d0d7824 */ /* 0x000fc600078e0214 */
[----:B------:R-:W-:-:S05]  /*14d0*/  @P0 LOP3.LUT R22, R22, 0x1, R23, 0x80, !PT ;  /* 0x0000000116160812 */ /* 0x000fca00078e8017 */
[----:B------:R-:W-:-:S07]  /*14e0*/  @P0 IMAD.IADD R13, R13, 0x1, R22 ;  /* 0x000000010d0d0824 */ /* 0x000fce00078e0216 */
.L_x_12:
[----:B------:R-:W0:Y:S01]  /*14f0*/  LDCU UR4, c[0x0][0x3a0] ;  /* 0x00007400ff0477ac */ /* 0x000e220008000800 */
[C---:B------:R-:W-:Y:S01]  /*1500*/  ISETP.NE.AND P0, PT, R16.reuse, R3, PT ;  /* 0x000000031000720c */ /* 0x040fe20003f05270 */
[----:B------:R-:W-:Y:S02]  /*1510*/  IMAD.MOV.U32 R14, RZ, RZ, R13 ;  /* 0x000000ffff0e7224 */ /* 0x000fe400078e000d */
[C---:B------:R-:W-:Y:S02]  /*1520*/  IMAD.IADD R13, R16.reuse, 0x1, R9 ;  /* 0x00000001100d7824 */ /* 0x040fe400078e0209 */
[----:B------:R-:W-:-:S08]  /*1530*/  VIADD R16, R16, 0x1 ;  /* 0x0000000110107836 */ /* 0x000fd00000000000 */
[----:B------:R-:W-:Y:S01]  /*1540*/  @!P0 IMAD.MOV R14, RZ, RZ, -R14 ;  /* 0x000000ffff0e8224 */ /* 0x000fe200078e0a0e */
[----:B0-----:R-:W-:-:S04]  /*1550*/  ISETP.NE.AND P0, PT, R16, UR4, PT ;  /* 0x0000000410007c0c */ /* 0x001fc8000bf05270 */
[----:B------:R-:W-:-:S05]  /*1560*/  SHF.L.U32 R14, R14, R13, RZ ;  /* 0x0000000d0e0e7219 */ /* 0x000fca00000006ff */
[----:B------:R-:W-:-:S04]  /*1570*/  IMAD.IADD R17, R14, 0x1, R17 ;  /* 0x000000010e117824 */ /* 0x000fc800078e0211 */
[----:B------:R-:W-:Y:S05]  /*1580*/  @P0 BRA `(.L_x_15) ;  /* 0xffffffec00840947 */ /* 0x000fea000383ffff */
[----:B------:R-:W-:Y:S05]  /*1590*/  BSYNC.RECONVERGENT B2 ;  /* 0x0000000000027941 */ /* 0x000fea0003800200 */
.L_x_8:
[----:B------:R-:W-:Y:S05]  /*15a0*/  BRA `(.L_x_16) ;  /* 0x00000010007c7947 */ /* 0x000fea0003800000 */
.L_x_7:
[----:B------:R-:W-:-:S07]  /*15b0*/  IMAD.MOV.U32 R16, RZ, RZ, RZ ;  /* 0x000000ffff107224 */ /* 0x000fce00078e00ff */
.L_x_23:
[----:B------:R-:W0:Y:S01]  /*15c0*/  LDCU UR4, c[0x0][0x398] ;  /* 0x00007300ff0477ac */ /* 0x000e220008000800 */
[----:B------:R-:W-:Y:S02]  /*15d0*/  IMAD.MOV.U32 R13, RZ, RZ, RZ ;  /* 0x000000ffff0d7224 */ /* 0x000fe400078e00ff */
[----:B------:R-:W-:Y:S01]  /*15e0*/  IMAD.MOV.U32 R20, RZ, RZ, RZ ;  /* 0x000000ffff147224 */ /* 0x000fe200078e00ff */
[----:B0-----:R-:W-:-:S09]  /*15f0*/  UISETP.GE.U32.AND UP0, UPT, UR4, 0x10, UPT ;  /* 0x000000100400788c */ /* 0x001fd2000bf06070 */
[----:B------:R-:W-:Y:S05]  /*1600*/  BRA.U !UP0, `(.L_x_17) ;  /* 0x0000000508d07547 */ /* 0x000fea000b800000 */
[----:B------:R-:W-:Y:S01]  /*1610*/  BSSY.RECONVERGENT B2, `(.L_x_18) ;  /* 0x0000072000027945 */ /* 0x000fe20003800200 */
[----:B------:R-:W-:Y:S02]  /*1620*/  IMAD.MOV.U32 R13, RZ, RZ, RZ ;  /* 0x000000ffff0d7224 */ /* 0x000fe400078e00ff */
[----:B------:R-:W-:-:S07]  /*1630*/  IMAD.MOV.U32 R20, RZ, RZ, RZ ;  /* 0x000000ffff147224 */ /* 0x000fce00078e00ff */
.L_x_19:
        /* <DEDUP_REMOVED lines=12> */
[----:B-1----:R-:W-:-:S06]  /*1700*/  IMAD.WIDE.U32 R14, R13, 0x4, R14 ;  /* 0x000000040d0e7825 */ /* 0x002fcc00078e000e */
[----:B------:R-:W3:Y:S04]  /*1710*/  LDG.E R24, desc[UR8][R18.64+0x4] ;  /* 0x0000040812187981 */ /* 0x000ee8000c1e1900 */
[----:B------:R-:W4:Y:S04]  /*1720*/  LDG.E R21, desc[UR6][R14.64] ;  /* 0x000000060e157981 */ /* 0x000f28000c1e1900 */
[----:B------:R-:W5:Y:S04]  /*1730*/  LDG.E R23, desc[UR10][R14.64+0x4] ;  /* 0x0000040a0e177981 */ /* 0x000f68000c1e1900 */
[----:B------:R-:W5:Y:S01]  /*1740*/  LDG.E R26, desc[UR8][R18.64+0xc] ;  /* 0x00000c08121a7981 */ /* 0x000f62000c1e1900 */
[----:B--2---:R-:W-:-:S02]  /*1750*/  SHF.R.U32.HI R22, RZ, R9, R22 ;  /* 0x00000009ff167219 */ /* 0x004fc40000011616 */
[-C--:B---3--:R-:W-:Y:S02]  /*1760*/  SHF.R.U32.HI R24, RZ, R9.reuse, R24 ;  /* 0x00000009ff187219 */ /* 0x088fe40000011618 */
[-C--:B----4-:R-:W-:Y:S02]  /*1770*/  SHF.R.U32.HI R21, RZ, R16.reuse, R21 ;  /* 0x00000010ff157219 */ /* 0x090fe40000011615 */
[----:B-----5:R-:W-:Y:S02]  /*1780*/  SHF.R.U32.HI R25, RZ, R16, R23 ;  /* 0x00000010ff197219 */ /* 0x020fe40000011617 */
[----:B------:R-:W-:Y:S02]  /*1790*/  LOP3.LUT R23, R22, 0x1, R21, 0x80, !PT ;  /* 0x0000000116177812 */ /* 0x000fe400078e8015 */
[----:B------:R-:W-:Y:S01]  /*17a0*/  LOP3.LUT R24, R24, 0x1, R25, 0x80, !PT ;  /* 0x0000000118187812 */ /* 0x000fe200078e8019 */
[----:B------:R-:W2:Y:S04]  /*17b0*/  LDG.E R22, desc[UR4][R18.64+0x8] ;  /* 0x0000080412167981 */ /* 0x000ea8000c1e1900 */
[----:B------:R-:W3:Y:S04]  /*17c0*/  LDG.E R21, desc[UR10][R14.64+0xc] ;  /* 0x00000c0a0e157981 */ /* 0x000ee8000c1e1900 */
[----:B------:R-:W4:Y:S01]  /*17d0*/  LDG.E R25, desc[UR6][R14.64+0x8] ;  /* 0x000008060e197981 */ /* 0x000f22000c1e1900 */
[----:B------:R-:W-:-:S02]  /*17e0*/  SHF.R.U32.HI R26, RZ, R9, R26 ;  /* 0x00000009ff1a7219 */ /* 0x000fc4000001161a */
[----:B------:R-:W-:Y:S02]  /*17f0*/  IADD3 R20, PT, PT, R24, R23, R20 ;  /* 0x0000001718147210 */ /* 0x000fe40007ffe014 */
[----:B------:R-:W5:Y:S04]  /*1800*/  LDG.E R23, desc[UR6][R14.64+0x10] ;  /* 0x000010060e177981 */ /* 0x000f68000c1e1900 */
[----:B------:R-:W5:Y:S01]  /*1810*/  LDG.E R24, desc[UR8][R18.64+0x14] ;  /* 0x0000140812187981 */ /* 0x000f62000c1e1900 */
[----:B--2---:R-:W-:Y:S02]  /*1820*/  SHF.R.U32.HI R22, RZ, R9, R22 ;  /* 0x00000009ff167219 */ /* 0x004fe40000011616 */
[-C--:B---3--:R-:W-:Y:S02]  /*1830*/  SHF.R.U32.HI R21, RZ, R16.reuse, R21 ;  /* 0x00000010ff157219 */ /* 0x088fe40000011615 */
[----:B----4-:R-:W-:-:S02]  /*1840*/  SHF.R.U32.HI R25, RZ, R16, R25 ;  /* 0x00000010ff197219 */ /* 0x010fc40000011619 */
[----:B------:R-:W-:Y:S02]  /*1850*/  LOP3.LUT R26, R26, 0x1, R21, 0x80, !PT ;  /* 0x000000011a1a7812 */ /* 0x000fe400078e8015 */
[----:B------:R-:W-:Y:S01]  /*1860*/  LOP3.LUT R25, R22, 0x1, R25, 0x80, !PT ;  /* 0x0000000116197812 */ /* 0x000fe200078e8019 */
[----:B------:R-:W2:Y:S04]  /*1870*/  LDG.E R21, desc[UR10][R14.64+0x14] ;  /* 0x0000140a0e157981 */ /* 0x000ea8000c1e1900 */
[----:B------:R-:W3:Y:S01]  /*1880*/  LDG.E R22, desc[UR4][R18.64+0x10] ;  /* 0x0000100412167981 */ /* 0x000ee2000c1e1900 */
[----:B-----5:R-:W-:Y:S02]  /*1890*/  SHF.R.U32.HI R23, RZ, R16, R23 ;  /* 0x00000010ff177219 */ /* 0x020fe40000011617 */
[----:B------:R-:W-:-:S02]  /*18a0*/  SHF.R.U32.HI R24, RZ, R9, R24 ;  /* 0x00000009ff187219 */ /* 0x000fc40000011618 */
[----:B------:R-:W-:Y:S02]  /*18b0*/  IADD3 R20, PT, PT, R26, R25, R20 ;  /* 0x000000191a147210 */ /* 0x000fe40007ffe014 */
[----:B------:R-:W4:Y:S04]  /*18c0*/  LDG.E R25, desc[UR6][R14.64+0x18] ;  /* 0x000018060e197981 */ /* 0x000f28000c1e1900 */
[----:B------:R-:W5:Y:S01]  /*18d0*/  LDG.E R26, desc[UR8][R18.64+0x1c] ;  /* 0x00001c08121a7981 */ /* 0x000f62000c1e1900 */
[----:B--2---:R-:W-:Y:S02]  /*18e0*/  SHF.R.U32.HI R21, RZ, R16, R21 ;  /* 0x00000010ff157219 */ /* 0x004fe40000011615 */
[----:B---3--:R-:W-:Y:S02]  /*18f0*/  SHF.R.U32.HI R22, RZ, R9, R22 ;  /* 0x00000009ff167219 */ /* 0x008fe40000011616 */
[----:B------:R-:W-:-:S02]  /*1900*/  LOP3.LUT R24, R24, 0x1, R21, 0x80, !PT ;  /* 0x0000000118187812 */ /* 0x000fc400078e8015 */
[----:B------:R-:W-:Y:S01]  /*1910*/  LOP3.LUT R23, R22, 0x1, R23, 0x80, !PT ;  /* 0x0000000116177812 */ /* 0x000fe200078e8017 */
[----:B------:R-:W2:Y:S04]  /*1920*/  LDG.E R21, desc[UR10][R14.64+0x1c] ;  /* 0x00001c0a0e157981 */ /* 0x000ea8000c1e1900 */
[----:B------:R-:W3:Y:S01]  /*1930*/  LDG.E R22, desc[UR4][R18.64+0x18] ;  /* 0x0000180412167981 */ /* 0x000ee2000c1e1900 */
[----:B----4-:R-:W-:Y:S02]  /*1940*/  SHF.R.U32.HI R25, RZ, R16, R25 ;  /* 0x00000010ff197219 */ /* 0x010fe40000011619 */
[----:B-----5:R-:W-:Y:S02]  /*1950*/  SHF.R.U32.HI R26, RZ, R9, R26 ;  /* 0x00000009ff1a7219 */ /* 0x020fe4000001161a */
[----:B------:R-:W-:-:S02]  /*1960*/  IADD3 R20, PT, PT, R24, R23, R20 ;  /* 0x0000001718147210 */ /* 0x000fc40007ffe014 */
[----:B------:R-:W4:Y:S04]  /*1970*/  LDG.E R23, desc[UR6][R14.64+0x20] ;  /* 0x000020060e177981 */ /* 0x000f28000c1e1900 */
[----:B------:R-:W5:Y:S01]  /*1980*/  LDG.E R24, desc[UR8][R18.64+0x24] ;  /* 0x0000240812187981 */ /* 0x000f62000c1e1900 */
[-C--:B--2---:R-:W-:Y:S02]  /*1990*/  SHF.R.U32.HI R21, RZ, R16.reuse, R21 ;  /* 0x00000010ff157219 */ /* 0x084fe40000011615 */
[----:B---3--:R-:W-:Y:S02]  /*19a0*/  SHF.R.U32.HI R22, RZ, R9, R22 ;  /* 0x00000009ff167219 */ /* 0x008fe40000011616 */
[----:B------:R-:W-:Y:S02]  /*19b0*/  LOP3.LUT R26, R26, 0x1, R21, 0x80, !PT ;  /* 0x000000011a1a7812 */ /* 0x000fe400078e8015 */
[----:B------:R-:W-:Y:S01]  /*19c0*/  LOP3.LUT R25, R22, 0x1, R25, 0x80, !PT ;  /* 0x0000000116197812 */ /* 0x000fe200078e8019 */
[----:B------:R-:W2:Y:S04]  /*19d0*/  LDG.E R21, desc[UR10][R14.64+0x24] ;  /* 0x0000240a0e157981 */ /* 0x000ea8000c1e1900 */
[----:B------:R-:W3:Y:S01]  /*19e0*/  LDG.E R22, desc[UR4][R18.64+0x20] ;  /* 0x0000200412167981 */ /* 0x000ee2000c1e1900 */
[----:B----4-:R-:W-:-:S02]  /*19f0*/  SHF.R.U32.HI R23, RZ, R16, R23 ;  /* 0x00000010ff177219 */ /* 0x010fc40000011617 */
[----:B-----5:R-:W-:Y:S02]  /*1a00*/  SHF.R.U32.HI R24, RZ, R9, R24 ;  /* 0x00000009ff187219 */ /* 0x020fe40000011618 */
[----:B------:R-:W-:Y:S02]  /*1a10*/  IADD3 R20, PT, PT, R26, R25, R20 ;  /* 0x000000191a147210 */ /* 0x000fe40007ffe014 */
[----:B------:R-:W4:Y:S04]  /*1a20*/  LDG.E R26, desc[UR8][R18.64+0x2c] ;  /* 0x00002c08121a7981 */ /* 0x000f28000c1e1900 */
[----:B------:R-:W5:Y:S01]  /*1a30*/  LDG.E R25, desc[UR6][R14.64+0x28] ;  /* 0x000028060e197981 */ /* 0x000f62000c1e1900 */
[----:B--2---:R-:W-:Y:S02]  /*1a40*/  SHF.R.U32.HI R21, RZ, R16, R21 ;  /* 0x00000010ff157219 */ /* 0x004fe40000011615 */
[----:B---3--:R-:W-:-:S02]  /*1a50*/  SHF.R.U32.HI R22, RZ, R9, R22 ;  /* 0x00000009ff167219 */ /* 0x008fc40000011616 */
[----:B------:R-:W-:Y:S02]  /*1a60*/  LOP3.LUT R24, R24, 0x1, R21, 0x80, !PT ;  /* 0x0000000118187812 */ /* 0x000fe400078e8015 */
[----:B------:R-:W-:Y:S01]  /*1a70*/  LOP3.LUT R23, R22, 0x1, R23, 0x80, !PT ;  /* 0x0000000116177812 */ /* 0x000fe200078e8017 */
[----:B------:R-:W2:Y:S04]  /*1a80*/  LDG.E R21, desc[UR10][R14.64+0x2c] ;  /* 0x00002c0a0e157981 */ /* 0x000ea8000c1e1900 */
[----:B------:R-:W3:Y:S01]  /*1a90*/  LDG.E R22, desc[UR4][R18.64+0x28] ;  /* 0x0000280412167981 */ /* 0x000ee2000c1e1900 */
[----:B------:R-:W-:Y:S02]  /*1aa0*/  R2UR UR12, R4 ;  /* 0x00000000040c72ca */ /* 0x000fe400000e0000 */
[----:B------:R-:W-:-:S02]  /*1ab0*/  R2UR UR13, R5 ;  /* 0x00000000050d72ca */ /* 0x000fc400000e0000 */
[C---:B------:R-:W-:Y:S02]  /*1ac0*/  R2UR UR16, R4.reuse ;  /* 0x00000000041072ca */ /* 0x040fe400000e0000 */
[C---:B------:R-:W-:Y:S02]  /*1ad0*/  R2UR UR17, R5.reuse ;  /* 0x00000000051172ca */ /* 0x040fe400000e0000 */
[C---:B------:R-:W-:Y:S02]  /*1ae0*/  R2UR UR14, R4.reuse ;  /* 0x00000000040e72ca */ /* 0x040fe400000e0000 */
[C---:B------:R-:W-:Y:S02]  /*1af0*/  R2UR UR15, R5.reuse ;  /* 0x00000000050f72ca */ /* 0x040fe400000e0000 */
[----:B------:R-:W-:Y:S02]  /*1b00*/  R2UR UR18, R4 ;  /* 0x00000000041272ca */ /* 0x000fe400000e0000 */
[----:B------:R-:W-:-:S02]  /*1b10*/  R2UR UR19, R5 ;  /* 0x00000000051372ca */ /* 0x000fc400000e0000 */
[----:B----4-:R-:W-:Y:S02]  /*1b20*/  SHF.R.U32.HI R26, RZ, R9, R26 ;  /* 0x00000009ff1a7219 */ /* 0x010fe4000001161a */
[-C--:B-----5:R-:W-:Y:S02]  /*1b30*/  SHF.R.U32.HI R25, RZ, R16.reuse, R25 ;  /* 0x00000010ff197219 */ /* 0x0a0fe40000011619 */
[----:B------:R-:W-:Y:S02]  /*1b40*/  IADD3 R20, PT, PT, R24, R23, R20 ;  /* 0x0000001718147210 */ /* 0x000fe40007ffe014 */
[----:B------:R-:W4:Y:S04]  /*1b50*/  LDG.E R24, desc[UR8][R18.64+0x34] ;  /* 0x0000340812187981 */ /* 0x000f28000c1e1900 */
[----:B------:R-:W5:Y:S04]  /*1b60*/  LDG.E R23, desc[UR10][R14.64+0x34] ;  /* 0x0000340a0e177981 */ /* 0x000f68000c1e1900 */
[----:B------:R-:W5:Y:S04]  /*1b70*/  LDG.E R27, desc[UR14][R14.64+0x38] ;  /* 0x0000380e0e1b7981 */ /* 0x000f68000c1e1900 */
[----:B------:R-:W5:Y:S01]  /*1b80*/  LDG.E R29, desc[UR18][R14.64+0x3c] ;  /* 0x00003c120e1d7981 */ /* 0x000f62000c1e1900 */
[----:B--2---:R-:W-:-:S02]  /*1b90*/  SHF.R.U32.HI R21, RZ, R16, R21 ;  /* 0x00000010ff157219 */ /* 0x004fc40000011615 */
[----:B---3--:R-:W-:Y:S02]  /*1ba0*/  SHF.R.U32.HI R22, RZ, R9, R22 ;  /* 0x00000009ff167219 */ /* 0x008fe40000011616 */
[----:B------:R-:W-:Y:S02]  /*1bb0*/  LOP3.LUT R26, R26, 0x1, R21, 0x80, !PT ;  /* 0x000000011a1a7812 */ /* 0x000fe400078e8015 */
[----:B------:R-:W-:Y:S01]  /*1bc0*/  LOP3.LUT R25, R22, 0x1, R25, 0x80, !PT ;  /* 0x0000000116197812 */ /* 0x000fe200078e8019 */
[----:B------:R-:W2:Y:S04]  /*1bd0*/  LDG.E R21, desc[UR6][R14.64+0x30] ;  /* 0x000030060e157981 */ /* 0x000ea8000c1e1900 */
[----:B------:R-:W3:Y:S01]  /*1be0*/  LDG.E R22, desc[UR4][R18.64+0x30] ;  /* 0x0000300412167981 */ /* 0x000ee2000c1e1900 */
[----:B------:R-:W-:-:S03]  /*1bf0*/  IADD3 R25, PT, PT, R26, R25, R20 ;  /* 0x000000191a197210 */ /* 0x000fc60007ffe014 */
[----:B------:R-:W3:Y:S04]  /*1c00*/  LDG.E R20, desc[UR12][R18.64+0x38] ;  /* 0x0000380c12147981 */ /* 0x000ee8000c1e1900 */
[----:B------:R-:W3:Y:S01]  /*1c10*/  LDG.E R26, desc[UR16][R18.64+0x3c] ;  /* 0x00003c10121a7981 */ /* 0x000ee2000c1e1900 */
[----:B------:R-:W-:-:S05]  /*1c20*/  VIADD R13, R13, 0x10 ;  /* 0x000000100d0d7836 */ /* 0x000fca0000000000 */
[----:B------:R-:W-:Y:S02]  /*1c30*/  ISETP.NE.AND P0, PT, R13, R7, PT ;  /* 0x000000070d00720c */ /* 0x000fe40003f05270 */
[----:B----4-:R-:W-:Y:S02]  /*1c40*/  SHF.R.U32.HI R24, RZ, R9, R24 ;  /* 0x00000009ff187219 */ /* 0x010fe40000011618 */
[----:B-----5:R-:W-:-:S04]  /*1c50*/  SHF.R.U32.HI R23, RZ, R16, R23 ;  /* 0x00000010ff177219 */ /* 0x020fc80000011617 */
[----:B------:R-:W-:Y:S02]  /*1c60*/  LOP3.LUT R23, R24, 0x1, R23, 0x80, !PT ;  /* 0x0000000118177812 */ /* 0x000fe400078e8017 */
[-C--:B------:R-:W-:Y:S02]  /*1c70*/  SHF.R.U32.HI R27, RZ, R16.reuse, R27 ;  /* 0x00000010ff1b7219 */ /* 0x080fe4000001161b */
[-C--:B------:R-:W-:Y:S02]  /*1c80*/  SHF.R.U32.HI R29, RZ, R16.reuse, R29 ;  /* 0x00000010ff1d7219 */ /* 0x080fe4000001161d */
[----:B--2---:R-:W-:Y:S02]  /*1c90*/  SHF.R.U32.HI R21, RZ, R16, R21 ;  /* 0x00000010ff157219 */ /* 0x004fe40000011615 */
[----:B---3--:R-:W-:-:S04]  /*1ca0*/  SHF.R.U32.HI R22, RZ, R9, R22 ;  /* 0x00000009ff167219 */ /* 0x008fc80000011616 */
[----:B------:R-:W-:Y:S02]  /*1cb0*/  LOP3.LUT R22, R22, 0x1, R21, 0x80, !PT ;  /* 0x0000000116167812 */ /* 0x000fe400078e8015 */
[-C--:B------:R-:W-:Y:S02]  /*1cc0*/  SHF.R.U32.HI R20, RZ, R9.reuse, R20 ;  /* 0x00000009ff147219 */ /* 0x080fe40000011614 */
[----:B------:R-:W-:Y:S02]  /*1cd0*/  SHF.R.U32.HI R26, RZ, R9, R26 ;  /* 0x00000009ff1a7219 */ /* 0x000fe4000001161a */
[----:B------:R-:W-:Y:S02]  /*1ce0*/  IADD3 R22, PT, PT, R23, R22, R25 ;  /* 0x0000001617167210 */ /* 0x000fe40007ffe019 */
[----:B------:R-:W-:Y:S02]  /*1cf0*/  LOP3.LUT R27, R20, 0x1, R27, 0x80, !PT ;  /* 0x00000001141b7812 */ /* 0x000fe400078e801b */
[----:B------:R-:W-:-:S04]  /*1d00*/  LOP3.LUT R26, R26, 0x1, R29, 0x80, !PT ;  /* 0x000000011a1a7812 */ /* 0x000fc800078e801d */
[----:B------:R-:W-:Y:S01]  /*1d10*/  IADD3 R20, PT, PT, R26, R27, R22 ;  /* 0x0000001b1a147210 */ /* 0x000fe20007ffe016 */
[----:B------:R-:W-:Y:S06]  /*1d20*/  @P0 BRA `(.L_x_19) ;  /* 0xfffffff800440947 */ /* 0x000fec000383ffff */
[----:B------:R-:W-:Y:S05]  /*1d30*/  BSYNC.RECONVERGENT B2 ;  /* 0x0000000000027941 */ /* 0x000fea0003800200 */
.L_x_18:
[----:B------:R-:W-:-:S07]  /*1d40*/  IMAD.MOV.U32 R13, RZ, RZ, R7 ;  /* 0x000000ffff0d7224 */ /* 0x000fce00078e0007 */
.L_x_17:
        /* <DEDUP_REMOVED lines=20> */
[----:B------:R-:W5:Y:S01]  /*1e90*/  LDG.E R25, desc[UR10][R14.64+0x4] ;  /* 0x0000040a0e197981 */ /* 0x000f62000c1e1900 */
[----:B--2---:R-:W-:-:S03]  /*1ea0*/  SHF.R.U32.HI R23, RZ, R9, R22 ;  /* 0x00000009ff177219 */ /* 0x004fc60000011616 */
[----:B------:R-:W2:Y:S01]  /*1eb0*/  LDG.E R22, desc[UR4][R18.64+0x8] ;  /* 0x0000080412167981 */ /* 0x000ea2000c1e1900 */
[----:B----4-:R-:W-:-:S03]  /*1ec0*/  SHF.R.U32.HI R24, RZ, R16, R21 ;  /* 0x00000010ff187219 */ /* 0x010fc60000011615 */
[----:B------:R-:W4:Y:S01]  /*1ed0*/  LDG.E R21, desc[UR6][R14.64+0x8] ;  /* 0x000008060e157981 */ /* 0x000f22000c1e1900 */
[----:B-----5:R-:W-:Y:S02]  /*1ee0*/  SHF.R.U32.HI R27, RZ, R16, R25 ;  /* 0x00000010ff1b7219 */ /* 0x020fe40000011619 */
[----:B------:R-:W-:Y:S02]  /*1ef0*/  LOP3.LUT R25, R23, 0x1, R24, 0x80, !PT ;  /* 0x0000000117197812 */ /* 0x000fe400078e8018 */
[----:B------:R-:W5:Y:S04]  /*1f00*/  LDG.E R24, desc[UR8][R18.64+0xc] ;  /* 0x00000c0812187981 */ /* 0x000f68000c1e1900 */
[----:B------:R-:W5:Y:S01]  /*1f10*/  LDG.E R23, desc[UR10][R14.64+0xc] ;  /* 0x00000c0a0e177981 */ /* 0x000f62000c1e1900 */
[----:B---3--:R-:W-:-:S02]  /*1f20*/  SHF.R.U32.HI R26, RZ, R9, R26 ;  /* 0x00000009ff1a7219 */ /* 0x008fc4000001161a */
        /* <DEDUP_REMOVED lines=10> */
[----:B------:R-:W3:Y:S04]  /*1fd0*/  LDG.E R20, desc[UR4][R18.64+0x10] ;  /* 0x0000100412147981 */ /* 0x000ee8000c1e1900 */
[----:B------:R-:W3:Y:S04]  /*1fe0*/  LDG.E R26, desc[UR16][R18.64+0x1c] ;  /* 0x00001c10121a7981 */ /* 0x000ee8000c1e1900 */
[----:B------:R-:W3:Y:S04]  /*1ff0*/  LDG.E R27, desc[UR14][R14.64+0x18] ;  /* 0x0000180e0e1b7981 */ /* 0x000ee8000c1e1900 */
[----:B------:R-:W3:Y:S01]  /*2000*/  LDG.E R29, desc[UR18][R14.64+0x1c] ;  /* 0x00001c120e1d7981 */ /* 0x000ee2000c1e1900 */
[----:B--2---:R-:W-:-:S02]  /*2010*/  SHF.R.U32.HI R22, RZ, R9, R22 ;  /* 0x00000009ff167219 */ /* 0x004fc40000011616 */
[-C--:B----4-:R-:W-:Y:S02]  /*2020*/  SHF.R.U32.HI R21, RZ, R16.reuse, R21 ;  /* 0x00000010ff157219 */ /* 0x090fe40000011615 */
[-C--:B-----5:R-:W-:Y:S02]  /*2030*/  SHF.R.U32.HI R24, RZ, R9.reuse, R24 ;  /* 0x00000009ff187219 */ /* 0x0a0fe40000011618 */
[----:B------:R-:W-:Y:S02]  /*2040*/  SHF.R.U32.HI R23, RZ, R16, R23 ;  /* 0x00000010ff177219 */ /* 0x000fe40000011617 */
[----:B------:R-:W-:Y:S02]  /*2050*/  LOP3.LUT R22, R22, 0x1, R21, 0x80, !PT ;  /* 0x0000000116167812 */ /* 0x000fe400078e8015 */
[----:B------:R-:W-:Y:S01]  /*2060*/  LOP3.LUT R23, R24, 0x1, R23, 0x80, !PT ;  /* 0x0000000118177812 */ /* 0x000fe200078e8017 */
[----:B------:R-:W2:Y:S03]  /*2070*/  LDG.E R21, desc[UR6][R14.64+0x10] ;  /* 0x000010060e157981 */ /* 0x000ea6000c1e1900 */
[----:B------:R-:W-:Y:S01]  /*2080*/  IADD3 R25, PT, PT, R23, R22, R25 ;  /* 0x0000001617197210 */ /* 0x000fe20007ffe019 */
[----:B------:R-:W4:Y:S04]  /*2090*/  LDG.E R24, desc[UR8][R18.64+0x14] ;  /* 0x0000140812187981 */ /* 0x000f28000c1e1900 */
[----:B------:R-:W5:Y:S04]  /*20a0*/  LDG.E R23, desc[UR10][R14.64+0x14] ;  /* 0x0000140a0e177981 */ /* 0x000f68000c1e1900 */
[----:B------:R-:W5:Y:S01]  /*20b0*/  LDG.E R22, desc[UR12][R18.64+0x18] ;  /* 0x0000180c12167981 */ /* 0x000f62000c1e1900 */
[----:B---3--:R-:W-:-:S02]  /*20c0*/  SHF.R.U32.HI R20, RZ, R9, R20 ;  /* 0x00000009ff147219 */ /* 0x008fc40000011614 */
[----:B------:R-:W-:Y:S02]  /*20d0*/  SHF.R.U32.HI R26, RZ, R9, R26 ;  /* 0x00000009ff1a7219 */ /* 0x000fe4000001161a */
[-C--:B------:R-:W-:Y:S02]  /*20e0*/  SHF.R.U32.HI R27, RZ, R16.reuse, R27 ;  /* 0x00000010ff1b7219 */ /* 0x080fe4000001161b */
[----:B------:R-:W-:-:S04]  /*20f0*/  SHF.R.U32.HI R29, RZ, R16, R29 ;  /* 0x00000010ff1d7219 */ /* 0x000fc8000001161d */
[----:B------:R-:W-:Y:S01]  /*2100*/  LOP3.LUT R26, R26, 0x1, R29, 0x80, !PT ;  /* 0x000000011a1a7812 */ /* 0x000fe200078e801d */
[----:B------:R-:W-:Y:S01]  /*2110*/  VIADD R13, R13, 0x8 ;  /* 0x000000080d0d7836 */ /* 0x000fe20000000000 */
[-C--:B--2---:R-:W-:Y:S02]  /*2120*/  SHF.R.U32.HI R21, RZ, R16.reuse, R21 ;  /* 0x00000010ff157219 */ /* 0x084fe40000011615 */
[-C--:B----4-:R-:W-:Y:S02]  /*2130*/  SHF.R.U32.HI R24, RZ, R9.reuse, R24 ;  /* 0x00000009ff187219 */ /* 0x090fe40000011618 */
[----:B-----5:R-:W-:Y:S02]  /*2140*/  SHF.R.U32.HI R23, RZ, R16, R23 ;  /* 0x00000010ff177219 */ /* 0x020fe40000011617 */
[----:B------:R-:W-:Y:S02]  /*2150*/  LOP3.LUT R20, R20, 0x1, R21, 0x80, !PT ;  /* 0x0000000114147812 */ /* 0x000fe400078e8015 */
[----:B------:R-:W-:-:S02]  /*2160*/  SHF.R.U32.HI R22, RZ, R9, R22 ;  /* 0x00000009ff167219 */ /* 0x000fc40000011616 */
[----:B------:R-:W-:Y:S02]  /*2170*/  LOP3.LUT R23, R24, 0x1, R23, 0x80, !PT ;  /* 0x0000000118177812 */ /* 0x000fe400078e8017 */
[----:B------:R-:W-:Y:S02]  /*2180*/  LOP3.LUT R27, R22, 0x1, R27, 0x80, !PT ;  /* 0x00000001161b7812 */ /* 0x000fe400078e801b */
[----:B------:R-:W-:-:S04]  /*2190*/  IADD3 R20, PT, PT, R23, R20, R25 ;  /* 0x0000001417147210 */ /* 0x000fc80007ffe019 */
[----:B------:R-:W-:-:S07]  /*21a0*/  IADD3 R20, PT, PT, R26, R27, R20 ;  /* 0x0000001b1a147210 */ /* 0x000fce0007ffe014 */
.L_x_21:
        /* <DEDUP_REMOVED lines=47> */
.L_x_22:
        /* <DEDUP_REMOVED lines=38> */
.L_x_20:
[----:B------:R-:W0:Y:S01]  /*2700*/  LDCU UR4, c[0x0][0x3a0] ;  /* 0x00007400ff0477ac */ /* 0x000e220008000800 */
[C---:B------:R-:W-:Y:S01]  /*2710*/  ISETP.NE.AND P0, PT, R16.reuse, R3, PT ;  /* 0x000000031000720c */ /* 0x040fe20003f05270 */
[C---:B------:R-:W-:Y:S02]  /*2720*/  IMAD.IADD R13, R16.reuse, 0x1, R9 ;  /* 0x00000001100d7824 */ /* 0x040fe400078e0209 */
[----:B------:R-:W-:Y:S02]  /*2730*/  IMAD.MOV R14, RZ, RZ, -R20 ;  /* 0x000000ffff0e7224 */ /* 0x000fe400078e0a14 */
[----:B------:R-:W-:-:S08]  /*2740*/  VIADD R16, R16, 0x1 ;  /* 0x0000000110107836 */ /* 0x000fd00000000000 */
[----:B------:R-:W-:Y:S01]  /*2750*/  @P0 IMAD.MOV.U32 R20, RZ, RZ, R14 ;  /* 0x000000ffff140224 */ /* 0x000fe200078e000e */
[----:B0-----:R-:W-:-:S04]  /*2760*/  ISETP.NE.AND P0, PT, R16, UR4, PT ;  /* 0x0000000410007c0c */ /* 0x001fc8000bf05270 */
[----:B------:R-:W-:-:S05]  /*2770*/  SHF.L.U32 R14, R20, R13, RZ ;  /* 0x0000000d140e7219 */ /* 0x000fca00000006ff */
[----:B------:R-:W-:-:S04]  /*2780*/  IMAD.IADD R17, R14, 0x1, R17 ;  /* 0x000000010e117824 */ /* 0x000fc800078e0211 */
[----:B------:R-:W-:Y:S05]  /*2790*/  @P0 BRA `(.L_x_23) ;  /* 0xffffffec00880947 */ /* 0x000fea000383ffff */
.L_x_16:
[----:B------:R-:W-:Y:S05]  /*27a0*/  BSYNC.RECONVERGENT B1 ;  /* 0x0000000000017941 */ /* 0x000fea0003800200 */
.L_x_6:
[----:B------:R-:W0:Y:S01]  /*27b0*/  LDCU UR4, c[0x0][0x39c] ;  /* 0x00007380ff0477ac */ /* 0x000e220008000800 */
[----:B------:R-:W-:-:S05]  /*27c0*/  VIADD R9, R9, 0x1 ;  /* 0x0000000109097836 */ /* 0x000fca0000000000 */
[----:B0-----:R-:W-:-:S13]  /*27d0*/  ISETP.NE.AND P0, PT, R9, UR4, PT ;  /* 0x0000000409007c0c */ /* 0x001fda000bf05270 */
[----:B------:R-:W-:Y:S05]  /*27e0*/  @P0 BRA `(.L_x_24) ;  /* 0xffffffd800d80947 */ /* 0x000fea000383ffff */
[----:B------:R-:W-:Y:S05]  /*27f0*/  BSYNC.RECONVERGENT B0 ;  /* 0x0000000000007941 */ /* 0x000fea0003800200 */
.L_x_5:
[----:B------:R-:W-:Y:S05]  /*2800*/  BRA `(.L_x_4) ;  /* 0x0000001800807947 */ /* 0x000fea0003800000 */
.L_x_3:
[----:B------:R-:W0:Y:S01]  /*2810*/  LDC R23, c[0x0][0x398] ;  /* 0x0000e600ff177b82 */ /* 0x000e220000000800 */
[----:B------:R-:W-:Y:S02]  /*2820*/  IMAD.MOV.U32 R18, RZ, RZ, RZ ;  /* 0x000000ffff127224 */ /* 0x000fe400078e00ff */
[----:B------:R-:W-:Y:S01]  /*2830*/  IMAD.MOV.U32 R17, RZ, RZ, RZ ;  /* 0x000000ffff117224 */ /* 0x000fe200078e00ff */
[C---:B0-----:R-:W-:Y:S02]  /*2840*/  LOP3.LUT R19, R23.reuse, 0x7, RZ, 0xc0, !PT ;  /* 0x0000000717137812 */ /* 0x041fe400078ec0ff */
[C---:B------:R-:W-:Y:S02]  /*2850*/  LOP3.LUT R22, R23.reuse, 0x7ffffff0, RZ, 0xc0, !PT ;  /* 0x7ffffff017167812 */ /* 0x040fe400078ec0ff */
[----:B------:R-:W-:-:S07]  /*2860*/  LOP3.LUT R23, R23, 0x3, RZ, 0xc0, !PT ;  /* 0x0000000317177812 */ /* 0x000fce00078ec0ff */
.L_x_44:
[----:B------:R-:W-:Y:S01]  /*2870*/  BSSY.RECONVERGENT B6, `(.L_x_25) ;  /* 0x0000195000067945 */ /* 0x000fe20003800200 */
[----:B------:R-:W-:-:S07]  /*2880*/  IMAD.MOV.U32 R25, RZ, RZ, RZ ;  /* 0x000000ffff197224 */ /* 0x000fce00078e00ff */
.L_x_43:
[----:B------:R-:W0:Y:S01]  /*2890*/  LDCU UR4, c[0x0][0x398] ;  /* 0x00007300ff0477ac */ /* 0x000e220008000800 */
[----:B------:R-:W-:Y:S01]  /*28a0*/  IMAD.MOV.U32 R24, RZ, RZ, RZ ;  /* 0x000000ffff187224 */ /* 0x000fe200078e00ff */
[----:B0-----:R-:W-:-:S09]  /*28b0*/  UISETP.GT.AND UP0, UPT, UR4, URZ, UPT ;  /* 0x000000ff0400728c */ /* 0x001fd2000bf04270 */
[----:B------:R-:W-:Y:S05]  /*28c0*/  BRA.U !UP0, `(.L_x_26) ;  /* 0x0000001108687547 */ /* 0x000fea000b800000 */
[----:B------:R-:W0:Y:S01]  /*28d0*/  LDC.64 R10, c[0x0][0x358] ;  /* 0x0000d600ff0a7b82 */ /* 0x000e220000000a00 */
[----:B------:R-:W-:Y:S01]  /*28e0*/  UISETP.GE.U32.AND UP0, UPT, UR4, 0x10, UPT ;  /* 0x000000100400788c */ /* 0x000fe2000bf06070 */
[----:B------:R-:W-:Y:S02]  /*28f0*/  IMAD.MOV.U32 R0, RZ, RZ, RZ ;  /* 0x000000ffff007224 */ /* 0x000fe400078e00ff */
[----:B------:R-:W-:-:S06]  /*2900*/  IMAD.MOV.U32 R24, RZ, RZ, RZ ;  /* 0x000000ffff187224 */ /* 0x000fcc00078e00ff */
[----:B------:R-:W-:Y:S05]  /*2910*/  BRA.U !UP0, `(.L_x_27) ;  /* 0x0000000508d07547 */ /* 0x000fea000b800000 */
[----:B------:R-:W-:Y:S01]  /*2920*/  BSSY.RECONVERGENT B0, `(.L_x_28) ;  /* 0x0000072000007945 */ /* 0x000fe20003800200 */
[----:B------:R-:W-:Y:S02]  /*2930*/  IMAD.MOV.U32 R3, RZ, RZ, RZ ;  /* 0x000000ffff037224 */ /* 0x000fe400078e00ff */
[----:B------:R-:W-:-:S07]  /*2940*/  IMAD.MOV.U32 R24, RZ, RZ, RZ ;  /* 0x000000ffff187224 */ /* 0x000fce00078e00ff */
.L_x_29:
[----:B------:R-:W1:Y:S01]  /*2950*/  LDC.64 R6, c[0x0][0x388] ;  /* 0x0000e200ff067b82 */ /* 0x000e620000000a00 */
[C---:B0-----:R-:W-:Y:S02]  /*2960*/  R2UR UR10, R10.reuse ;  /* 0x000000000a0a72ca */ /* 0x041fe400000e0000 */
[C---:B------:R-:W-:Y:S02]  /*2970*/  R2UR UR11, R11.reuse ;  /* 0x000000000b0b72ca */ /* 0x040fe400000e0000 */
[C---:B------:R-:W-:Y:S02]  /*2980*/  R2UR UR4, R10.reuse ;  /* 0x000000000a0472ca */ /* 0x040fe400000e0000 */
[C---:B------:R-:W-:Y:S01]  /*2990*/  R2UR UR5, R11.reuse ;  /* 0x000000000b0572ca */ /* 0x040fe200000e0000 */
[----:B------:R-:W0:Y:S01]  /*29a0*/  LDC.64 R4, c[0x0][0x380] ;  /* 0x0000e000ff047b82 */ /* 0x000e220000000a00 */
[----:B------:R-:W-:Y:S02]  /*29b0*/  R2UR UR6, R10 ;  /* 0x000000000a0672ca */ /* 0x000fe400000e0000 */
[----:B------:R-:W-:-:S02]  /*29c0*/  R2UR UR7, R11 ;  /* 0x000000000b0772ca */ /* 0x000fc400000e0000 */
[----:B------:R-:W-:Y:S02]  /*29d0*/  R2UR UR8, R10 ;  /* 0x000000000a0872ca */ /* 0x000fe400000e0000 */
[----:B------:R-:W-:Y:S01]  /*29e0*/  R2UR UR9, R11 ;  /* 0x000000000b0972ca */ /* 0x000fe200000e0000 */
[----:B-1----:R-:W-:-:S05]  /*29f0*/  IMAD.WIDE.U32 R6, R3, 0x4, R6 ;  /* 0x0000000403067825 */ /* 0x002fca00078e0006 */
[----:B------:R-:W2:Y:S01]  /*2a00*/  LDG.E R8, desc[UR10][R6.64+0x4] ;  /* 0x0000040a06087981 */ /* 0x000ea2000c1e1900 */
[----:B0-----:R-:W-:-:S03]  /*2a10*/  IMAD.WIDE.U32 R4, R3, 0x4, R4 ;  /* 0x0000000403047825 */ /* 0x001fc600078e0004 */
[----:B------:R-:W3:Y:S04]  /*2a20*/  LDG.E R0, desc[UR6][R6.64] ;  /* 0x0000000606007981 */ /* 0x000ee8000c1e1900 */
[----:B------:R-:W4:Y:S04]  /*2a30*/  LDG.E R9, desc[UR4][R4.64] ;  /* 0x0000000404097981 */ /* 0x000f28000c1e1900 */
[----:B------:R-:W5:Y:S04]  /*2a40*/  LDG.E R13, desc[UR8][R4.64+0x4] ;  /* 0x00000408040d7981 */ /* 0x000f68000c1e1900 */
[----:B------:R-:W5:Y:S04]  /*2a50*/  LDG.E R15, desc[UR4][R4.64+0x8] ;  /* 0x00000804040f7981 */ /* 0x000f68000c1e1900 */
[----:B------:R-:W5:Y:S04]  /*2a60*/  LDG.E R12, desc[UR6][R6.64+0x8] ;  /* 0x00000806060c7981 */ /* 0x000f68000c1e1900 */
[----:B------:R-:W5:Y:S04]  /*2a70*/  LDG.E R21, desc[UR8][R4.64+0xc] ;  /* 0x00000c0804157981 */ /* 0x000f68000c1e1900 */
[----:B------:R-:W5:Y:S01]  /*2a80*/  LDG.E R14, desc[UR10][R6.64+0xc] ;  /* 0x00000c0a060e7981 */ /* 0x000f62000c1e1900 */
[----:B------:R-:W-:-:S02]  /*2a90*/  R2UR UR12, R10 ;  /* 0x000000000a0c72ca */ /* 0x000fc400000e0000 */
[C---:B------:R-:W-:Y:S01]  /*2aa0*/  R2UR UR13, R11.reuse ;  /* 0x000000000b0d72ca */ /* 0x040fe200000e0000 */
[----:B------:R-:W5:Y:S01]  /*2ab0*/  LDG.E R29, desc[UR8][R4.64+0x3c] ;  /* 0x00003c08041d7981 */ /* 0x000f62000c1e1900 */
[----:B------:R-:W-:Y:S02]  /*2ac0*/  R2UR UR14, R10 ;  /* 0x000000000a0e72ca */ /* 0x000fe400000e0000 */
[----:B------:R-:W-:Y:S01]  /*2ad0*/  R2UR UR15, R11 ;  /* 0x000000000b0f72ca */ /* 0x000fe200000e0000 */
[----:B------:R-:W5:Y:S01]  /*2ae0*/  LDG.E R26, desc[UR10][R6.64+0x3c] ;  /* 0x00003c0a061a7981 */ /* 0x000f62000c1e1900 */
[-C--:B--2---:R-:W-:Y:S02]  /*2af0*/  SHF.R.U32.HI R8, RZ, R25.reuse, R8 ;  /* 0x00000019ff087219 */ /* 0x084fe40000011608 */
[----:B---3--:R-:W-:Y:S02]  /*2b00*/  SHF.R.U32.HI R0, RZ, R25, R0 ;  /* 0x00000019ff007219 */ /* 0x008fe40000011600 */
[----:B----4-:R-:W-:-:S02]  /*2b10*/  SHF.R.U32.HI R9, RZ, R18, R9 ;  /* 0x00000012ff097219 */ /* 0x010fc40000011609 */
[-C--:B-----5:R-:W-:Y:S02]  /*2b20*/  SHF.R.U32.HI R13, RZ, R18.reuse, R13 ;  /* 0x00000012ff0d7219 */ /* 0x0a0fe4000001160d */
[----:B------:R-:W-:Y:S02]  /*2b30*/  LOP3.LUT R27, R9, 0x1, R0, 0x80, !PT ;  /* 0x00000001091b7812 */ /* 0x000fe400078e8000 */
[----:B------:R-:W-:Y:S01]  /*2b40*/  LOP3.LUT R20, R13, 0x1, R8, 0x80, !PT ;  /* 0x000000010d147812 */ /* 0x000fe200078e8008 */
[----:B------:R-:W2:Y:S04]  /*2b50*/  LDG.E R9, desc[UR4][R4.64+0x10] ;  /* 0x0000100404097981 */ /* 0x000ea8000c1e1900 */
[----:B------:R-:W3:Y:S04]  /*2b60*/  LDG.E R8, desc[UR6][R6.64+0x10] ;  /* 0x0000100606087981 */ /* 0x000ee8000c1e1900 */
[----:B------:R-:W4:Y:S04]  /*2b70*/  LDG.E R13, desc[UR8][R4.64+0x14] ;  /* 0x00001408040d7981 */ /* 0x000f28000c1e1900 */
[----:B------:R-:W5:Y:S01]  /*2b80*/  LDG.E R0, desc[UR10][R6.64+0x14] ;  /* 0x0000140a06007981 */ /* 0x000f62000c1e1900 */
[----:B------:R-:W-:-:S02]  /*2b90*/  SHF.R.U32.HI R15, RZ, R18, R15 ;  /* 0x00000012ff0f7219 */ /* 0x000fc4000001160f */
[-C--:B------:R-:W-:Y:S02]  /*2ba0*/  SHF.R.U32.HI R12, RZ, R25.reuse, R12 ;  /* 0x00000019ff0c7219 */ /* 0x080fe4000001160c */
[----:B------:R-:W-:Y:S02]  /*2bb0*/  SHF.R.U32.HI R21, RZ, R18, R21 ;  /* 0x00000012ff157219 */ /* 0x000fe40000011615 */
[----:B------:R-:W-:Y:S02]  /*2bc0*/  SHF.R.U32.HI R14, RZ, R25, R14 ;  /* 0x00000019ff0e7219 */ /* 0x000fe4000001160e */
[----:B------:R-:W-:Y:S02]  /*2bd0*/  LOP3.LUT R15, R15, 0x1, R12, 0x80, !PT ;  /* 0x000000010f0f7812 */ /* 0x000fe400078e800c */
[----:B------:R-:W-:Y:S01]  /*2be0*/  LOP3.LUT R14, R21, 0x1, R14, 0x80, !PT ;  /* 0x00000001150e7812 */ /* 0x000fe200078e800e */
[----:B------:R-:W5:Y:S01]  /*2bf0*/  LDG.E R12, desc[UR10][R6.64+0x1c] ;  /* 0x00001c0a060c7981 */ /* 0x000f62000c1e1900 */
[----:B------:R-:W-:-:S03]  /*2c00*/  IADD3 R24, PT, PT, R20, R27, R24 ;  /* 0x0000001b14187210 */ /* 0x000fc60007ffe018 */
[----:B------:R-:W5:Y:S01]  /*2c10*/  LDG.E R21, desc[UR8][R4.64+0x1c] ;  /* 0x00001c0804157981 */ /* 0x000f62000c1e1900 */
[----:B------:R-:W-:-:S03]  /*2c20*/  IADD3 R24, PT, PT, R14, R15, R24 ;  /* 0x0000000f0e187210 */ /* 0x000fc60007ffe018 */
[----:B------:R-:W5:Y:S04]  /*2c30*/  LDG.E R15, desc[UR4][R4.64+0x18] ;  /* 0x00001804040f7981 */ /* 0x000f68000c1e1900 */
[----:B------:R-:W5:Y:S01]  /*2c40*/  LDG.E R14, desc[UR6][R6.64+0x18] ;  /* 0x00001806060e7981 */ /* 0x000f62000c1e1900 */
[----:B--2---:R-:W-:-:S03]  /*2c50*/  SHF.R.U32.HI R20, RZ, R18, R9 ;  /* 0x00000012ff147219 */ /* 0x004fc60000011609 */
[----:B------:R-:W2:Y:S01]  /*2c60*/  LDG.E R9, desc[UR12][R4.64+0x20] ;  /* 0x0000200c04097981 */ /* 0x000ea2000c1e1900 */
[-C--:B---3--:R-:W-:Y:S02]  /*2c70*/  SHF.R.U32.HI R27, RZ, R25.reuse, R8 ;  /* 0x00000019ff1b7219 */ /* 0x088fe40000011608 */
[----:B----4-:R-:W-:Y:S02]  /*2c80*/  SHF.R.U32.HI R13, RZ, R18, R13 ;  /* 0x00000012ff0d7219 */ /* 0x010fe4000001160d */
[----:B-----5:R-:W-:Y:S02]  /*2c90*/  SHF.R.U32.HI R8, RZ, R25, R0 ;  /* 0x00000019ff087219 */ /* 0x020fe40000011600 */
[----:B------:R-:W-:Y:S01]  /*2ca0*/  LOP3.LUT R27, R20, 0x1, R27, 0x80, !PT ;  /* 0x00000001141b7812 */ /* 0x000fe200078e801b */
[----:B------:R-:W3:Y:S01]  /*2cb0*/  LDG.E R0, desc[UR14][R6.64+0x20] ;  /* 0x0000200e06007981 */ /* 0x000ee2000c1e1900 */
[----:B------:R-:W-:-:S03]  /*2cc0*/  LOP3.LUT R20, R13, 0x1, R8, 0x80, !PT ;  /* 0x000000010d147812 */ /* 0x000fc600078e8008 */
[----:B------:R-:W4:Y:S04]  /*2cd0*/  LDG.E R13, desc[UR4][R4.64+0x24] ;  /* 0x00002404040d7981 */ /* 0x000f28000c1e1900 */
[----:B------:R-:W5:Y:S01]  /*2ce0*/  LDG.E R8, desc[UR6][R6.64+0x24] ;  /* 0x0000240606087981 */ /* 0x000f62000c1e1900 */
[----:B------:R-:W-:Y:S02]  /*2cf0*/  SHF.R.U32.HI R12, RZ, R25, R12 ;  /* 0x00000019ff0c7219 */ /* 0x000fe4000001160c */
[----:B------:R-:W-:Y:S02]  /*2d00*/  R2UR UR16, R10 ;  /* 0x000000000a1072ca */ /* 0x000fe400000e0000 */
[----:B------:R-:W-:Y:S02]  /*2d10*/  SHF.R.U32.HI R21, RZ, R18, R21 ;  /* 0x00000012ff157219 */ /* 0x000fe40000011615 */
[----:B------:R-:W-:-:S02]  /*2d20*/  R2UR UR17, R11 ;  /* 0x000000000b1172ca */ /* 0x000fc400000e0000 */
[----:B------:R-:W-:Y:S02]  /*2d30*/  SHF.R.U32.HI R15, RZ, R18, R15 ;  /* 0x00000012ff0f7219 */ /* 0x000fe4000001160f */
[----:B------:R-:W-:Y:S02]  /*2d40*/  R2UR UR18, R10 ;  /* 0x000000000a1272ca */ /* 0x000fe400000e0000 */
[----:B------:R-:W-:Y:S02]  /*2d50*/  SHF.R.U32.HI R14, RZ, R25, R14 ;  /* 0x00000019ff0e7219 */ /* 0x000fe4000001160e */
[----:B------:R-:W-:Y:S02]  /*2d60*/  R2UR UR19, R11 ;  /* 0x000000000b1372ca */ /* 0x000fe400000e0000 */
        /* <DEDUP_REMOVED lines=8> */
[-C--:B--2---:R-:W-:Y:S02]  /*2df0*/  SHF.R.U32.HI R9, RZ, R18.reuse, R9 ;  /* 0x00000012ff097219 */ /* 0x084fe40000011609 */
[-C--:B---3--:R-:W-:Y:S02]  /*2e00*/  SHF.R.U32.HI R0, RZ, R25.reuse, R0 ;  /* 0x00000019ff007219 */ /* 0x088fe40000011600 */
[----:B----4-:R-:W-:Y:S02]  /*2e10*/  SHF.R.U32.HI R13, RZ, R18, R13 ;  /* 0x00000012ff0d7219 */ /* 0x010fe4000001160d */
[----:B-----5:R-:W-:-:S02]  /*2e20*/  SHF.R.U32.HI R8, RZ, R25, R8 ;  /* 0x00000019ff087219 */ /* 0x020fc40000011608 */
[----:B------:R-:W-:Y:S02]  /*2e30*/  LOP3.LUT R27, R9, 0x1, R0, 0x80, !PT ;  /* 0x00000001091b7812 */ /* 0x000fe400078e8000 */
[----:B------:R-:W-:Y:S01]  /*2e40*/  LOP3.LUT R20, R13, 0x1, R8, 0x80, !PT ;  /* 0x000000010d147812 */ /* 0x000fe200078e8008 */
[----:B------:R-:W2:Y:S04]  /*2e50*/  LDG.E R9, desc[UR16][R4.64+0x34] ;  /* 0x0000341004097981 */ /* 0x000ea8000c1e1900 */
[----:B------:R-:W3:Y:S01]  /*2e60*/  LDG.E R13, desc[UR12][R4.64+0x30] ;  /* 0x0000300c040d7981 */ /* 0x000ee2000c1e1900 */
[----:B------:R-:W-:-:S03]  /*2e70*/  IADD3 R24, PT, PT, R20, R27, R24 ;  /* 0x0000001b14187210 */ /* 0x000fc60007ffe018 */
[----:B------:R-:W4:Y:S04]  /*2e80*/  LDG.E R8, desc[UR14][R6.64+0x30] ;  /* 0x0000300e06087981 */ /* 0x000f28000c1e1900 */
[----:B------:R-:W5:Y:S04]  /*2e90*/  LDG.E R0, desc[UR18][R6.64+0x34] ;  /* 0x0000341206007981 */ /* 0x000f68000c1e1900 */
[----:B------:R-:W5:Y:S04]  /*2ea0*/  LDG.E R27, desc[UR4][R4.64+0x38] ;  /* 0x00003804041b7981 */ /* 0x000f68000c1e1900 */
[----:B------:R-:W5:Y:S01]  /*2eb0*/  LDG.E R20, desc[UR6][R6.64+0x38] ;  /* 0x0000380606147981 */ /* 0x000f62000c1e1900 */
[----:B------:R-:W-:Y:S01]  /*2ec0*/  VIADD R3, R3, 0x10 ;  /* 0x0000001003037836 */ /* 0x000fe20000000000 */
[----:B------:R-:W-:-:S02]  /*2ed0*/  SHF.R.U32.HI R21, RZ, R18, R21 ;  /* 0x00000012ff157219 */ /* 0x000fc40000011615 */
[-C--:B------:R-:W-:Y:S02]  /*2ee0*/  SHF.R.U32.HI R14, RZ, R25.reuse, R14 ;  /* 0x00000019ff0e7219 */ /* 0x080fe4000001160e */
[----:B------:R-:W-:Y:S02]  /*2ef0*/  SHF.R.U32.HI R15, RZ, R18, R15 ;  /* 0x00000012ff0f7219 */ /* 0x000fe4000001160f */
[----:B------:R-:W-:Y:S02]  /*2f00*/  SHF.R.U32.HI R12, RZ, R25, R12 ;  /* 0x00000019ff0c7219 */ /* 0x000fe4000001160c */
[----:B------:R-:W-:Y:S02]  /*2f10*/  ISETP.NE.AND P0, PT, R3, R22, PT ;  /* 0x000000160300720c */ /* 0x000fe40003f05270 */
[----:B------:R-:W-:Y:S02]  /*2f20*/  LOP3.LUT R21, R21, 0x1, R14, 0x80, !PT ;  /* 0x0000000115157812 */ /* 0x000fe400078e800e */
[----:B------:R-:W-:-:S02]  /*2f30*/  LOP3.LUT R12, R15, 0x1, R12, 0x80, !PT ;  /* 0x000000010f0c7812 */ /* 0x000fc400078e800c */
[----:B------:R-:W-:Y:S02]  /*2f40*/  SHF.R.U32.HI R29, RZ, R18, R29 ;  /* 0x00000012ff1d7219 */ /* 0x000fe4000001161d */
[----:B------:R-:W-:Y:S02]  /*2f50*/  IADD3 R12, PT, PT, R12, R21, R24 ;  /* 0x000000150c0c7210 */ /* 0x000fe40007ffe018 */
[----:B------:R-:W-:-:S04]  /*2f60*/  SHF.R.U32.HI R26, RZ, R25, R26 ;  /* 0x00000019ff1a7219 */ /* 0x000fc8000001161a */
[----:B------:R-:W-:Y:S02]  /*2f70*/  LOP3.LUT R26, R29, 0x1, R26, 0x80, !PT ;  /* 0x000000011d1a7812 */ /* 0x000fe400078e801a */
[-C--:B--2---:R-:W-:Y:S02]  /*2f80*/  SHF.R.U32.HI R9, RZ, R18.reuse, R9 ;  /* 0x00000012ff097219 */ /* 0x084fe40000011609 */
[----:B---3--:R-:W-:Y:S02]  /*2f90*/  SHF.R.U32.HI R13, RZ, R18, R13 ;  /* 0x00000012ff0d7219 */ /* 0x008fe4000001160d */
[-C--:B----4-:R-:W-:Y:S02]  /*2fa0*/  SHF.R.U32.HI R8, RZ, R25.reuse, R8 ;  /* 0x00000019ff087219 */ /* 0x090fe40000011608 */
[----:B-----5:R-:W-:Y:S02]  /*2fb0*/  SHF.R.U32.HI R0, RZ, R25, R0 ;  /* 0x00000019ff007219 */ /* 0x020fe40000011600 */
[----:B------:R-:W-:-:S02]  /*2fc0*/  LOP3.LUT R13, R13, 0x1, R8, 0x80, !PT ;  /* 0x000000010d0d7812 */ /* 0x000fc400078e8008 */
[----:B------:R-:W-:Y:S02]  /*2fd0*/  LOP3.LUT R0, R9, 0x1, R0, 0x80, !PT ;  /* 0x0000000109007812 */ /* 0x000fe400078e8000 */
[----:B------:R-:W-:Y:S02]  /*2fe0*/  SHF.R.U32.HI R27, RZ, R18, R27 ;  /* 0x00000012ff1b7219 */ /* 0x000fe4000001161b */
[----:B------:R-:W-:Y:S02]  /*2ff0*/  SHF.R.U32.HI R20, RZ, R25, R20 ;  /* 0x00000019ff147219 */ /* 0x000fe40000011614 */
[----:B------:R-:W-:Y:S02]  /*3000*/  IADD3 R0, PT, PT, R0, R13, R12 ;  /* 0x0000000d00007210 */ /* 0x000fe40007ffe00c */
[----:B------:R-:W-:-:S04]  /*3010*/  LOP3.LUT R27, R27, 0x1, R20, 0x80, !PT ;  /* 0x000000011b1b7812 */ /* 0x000fc800078e8014 */
[----:B------:R-:W-:Y:S01]  /*3020*/  IADD3 R24, PT, PT, R26, R27, R0 ;  /* 0x0000001b1a187210 */ /* 0x000fe20007ffe000 */
[----:B------:R-:W-:Y:S06]  /*3030*/  @P0 BRA `(.L_x_29) ;  /* 0xfffffff800440947 */ /* 0x000fec000383ffff */
[----:B------:R-:W-:Y:S05]  /*3040*/  BSYNC.RECONVERGENT B0 ;  /* 0x0000000000007941 */ /* 0x000fea0003800200 */
.L_x_28:
[----:B------:R-:W-:-:S07]  /*3050*/  IMAD.MOV.U32 R0, RZ, RZ, R22 ;  /* 0x000000ffff007224 */ /* 0x000fce00078e0016 */
.L_x_27:
[----:B------:R-:W1:Y:S02]  /*3060*/  LDCU UR4, c[0x0][0x398] ;  /* 0x00007300ff0477ac */ /* 0x000e640008000800 */
[----:B-1----:R-:W-:-:S04]  /*3070*/  ULOP3.LUT UR4, UR4, 0xf, URZ, 0xc0, !UPT ;  /* 0x0000000f04047892 */ /* 0x002fc8000f8ec0ff */
[----:B------:R-:W-:-:S09]  /*3080*/  UISETP.NE.AND UP0, UPT, UR4, URZ, UPT ;  /* 0x000000ff0400728c */ /* 0x000fd2000bf05270 */
[----:B------:R-:W-:Y:S05]  /*3090*/  BRA.U !UP0, `(.L_x_26) ;  /* 0x0000000908747547 */ /* 0x000fea000b800000 */
[----:B------:R-:W-:Y:S01]  /*30a0*/  UIADD3 UR4, UPT, UPT, UR4, -0x1, URZ ;  /* 0xffffffff04047890 */ /* 0x000fe2000fffe0ff */
[----:B------:R-:W-:-:S03]  /*30b0*/  ISETP.NE.AND P0, PT, R19, RZ, PT ;  /* 0x000000ff1300720c */ /* 0x000fc60003f05270 */
[----:B------:R-:W-:-:S09]  /*30c0*/  UISETP.GE.U32.AND UP0, UPT, UR4, 0x7, UPT ;  /* 0x000000070400788c */ /* 0x000fd2000bf06070 */
[----:B------:R-:W-:Y:S05]  /*30d0*/  BRA.U !UP0, `(.L_x_30) ;  /* 0x00000005080c7547 */ /* 0x000fea000b800000 */
[----:B------:R-:W1:Y:S01]  /*30e0*/  LDC.64 R4, c[0x0][0x380] ;  /* 0x0000e000ff047b82 */ /* 0x000e620000000a00 */
[C---:B0-----:R-:W-:Y:S02]  /*30f0*/  R2UR UR4, R10.reuse ;  /* 0x000000000a0472ca */ /* 0x041fe400000e0000 */
[C---:B------:R-:W-:Y:S02]  /*3100*/  R2UR UR5, R11.reuse ;  /* 0x000000000b0572ca */ /* 0x040fe400000e0000 */
[----:B------:R-:W-:Y:S02]  /*3110*/  R2UR UR6, R10 ;  /* 0x000000000a0672ca */ /* 0x000fe400000e0000 */
[----:B------:R-:W-:Y:S01]  /*3120*/  R2UR UR7, R11 ;  /* 0x000000000b0772ca */ /* 0x000fe200000e0000 */
[----:B------:R-:W0:Y:S01]  /*3130*/  LDC.64 R6, c[0x0][0x388] ;  /* 0x0000e200ff067b82 */ /* 0x000e220000000a00 */
[----:B-1----:R-:W-:-:S07]  /*3140*/  IMAD.WIDE.U32 R4, R0, 0x4, R4 ;  /* 0x0000000400047825 */ /* 0x002fce00078e0004 */
[----:B------:R-:W2:Y:S01]  /*3150*/  LDG.E R3, desc[UR4][R4.64] ;  /* 0x0000000404037981 */ /* 0x000ea2000c1e1900 */
[----:B0-----:R-:W-:-:S03]  /*3160*/  IMAD.WIDE.U32 R6, R0, 0x4, R6 ;  /* 0x0000000400067825 */ /* 0x001fc600078e0006 */
[----:B------:R-:W3:Y:S04]  /*3170*/  LDG.E R13, desc[UR4][R4.64+0x4] ;  /* 0x00000404040d7981 */ /* 0x000ee8000c1e1900 */
[----:B------:R-:W4:Y:S04]  /*3180*/  LDG.E R8, desc[UR6][R6.64] ;  /* 0x0000000606087981 */ /* 0x000f28000c1e1900 */
[----:B------:R-:W5:Y:S01]  /*3190*/  LDG.E R14, desc[UR6][R6.64+0x4] ;  /* 0x00000406060e7981 */ /* 0x000f62000c1e1900 */
[C---:B------:R-:W-:Y:S02]  /*31a0*/  R2UR UR8, R10.reuse ;  /* 0x000000000a0872ca */ /* 0x040fe400000e0000 */
[----:B------:R-:W-:Y:S01]  /*31b0*/  R2UR UR9, R11 ;  /* 0x000000000b0972ca */ /* 0x000fe200000e0000 */
[----:B------:R-:W5:Y:S01]  /*31c0*/  LDG.E R27, desc[UR6][R4.64+0x1c] ;  /* 0x00001c06041b7981 */ /* 0x000f62000c1e1900 */
[----:B------:R-:W-:-:S02]  /*31d0*/  R2UR UR10, R10 ;  /* 0x000000000a0a72ca */ /* 0x000fc400000e0000 */
[C---:B------:R-:W-:Y:S01]  /*31e0*/  R2UR UR11, R11.reuse ;  /* 0x000000000b0b72ca */ /* 0x040fe200000e0000 */
[----:B------:R-:W5:Y:S01]  /*31f0*/  LDG.E R26, desc[UR4][R6.64+0x18] ;  /* 0x00001804061a7981 */ /* 0x000f62000c1e1900 */
[C---:B------:R-:W-:Y:S02]  /*3200*/  R2UR UR12, R10.reuse ;  /* 0x000000000a0c72ca */ /* 0x040fe400000e0000 */
[C---:B------:R-:W-:Y:S02]  /*3210*/  R2UR UR13, R11.reuse ;  /* 0x000000000b0d72ca */ /* 0x040fe400000e0000 */
[C---:B------:R-:W-:Y:S02]  /*3220*/  R2UR UR14, R10.reuse ;  /* 0x000000000a0e72ca */ /* 0x040fe400000e0000 */
[----:B------:R-:W-:Y:S01]  /*3230*/  R2UR UR15, R11 ;  /* 0x000000000b0f72ca */ /* 0x000fe200000e0000 */
[----:B------:R-:W5:Y:S01]  /*3240*/  LDG.E R9, desc[UR8][R4.64+0xc] ;  /* 0x00000c0804097981 */ /* 0x000f62000c1e1900 */
[----:B------:R-:W-:-:S02]  /*3250*/  R2UR UR16, R10 ;  /* 0x000000000a1072ca */ /* 0x000fc400000e0000 */
[C---:B------:R-:W-:Y:S01]  /*3260*/  R2UR UR17, R11.reuse ;  /* 0x000000000b1172ca */ /* 0x040fe200000e0000 */
[----:B------:R-:W5:Y:S01]  /*3270*/  LDG.E R12, desc[UR10][R6.64+0xc] ;  /* 0x00000c0a060c7981 */ /* 0x000f62000c1e1900 */
[C---:B------:R-:W-:Y:S02]  /*3280*/  R2UR UR18, R10.reuse ;  /* 0x000000000a1272ca */ /* 0x040fe400000e0000 */
[C---:B------:R-:W-:Y:S01]  /*3290*/  R2UR UR19, R11.reuse ;  /* 0x000000000b1372ca */ /* 0x040fe200000e0000 */
[----:B------:R-:W5:Y:S01]  /*32a0*/  LDG.E R28, desc[UR8][R6.64+0x1c] ;  /* 0x00001c08061c7981 */ /* 0x000f62000c1e1900 */
[----:B------:R-:W-:Y:S02]  /*32b0*/  R2UR UR20, R10 ;  /* 0x000000000a1472ca */ /* 0x000fe400000e0000 */
[----:B------:R-:W-:-:S05]  /*32c0*/  R2UR UR21, R11 ;  /* 0x000000000b1572ca */ /* 0x000fca00000e0000 */
[----:B------:R-:W5:Y:S01]  /*32d0*/  LDG.E R21, desc[UR16][R4.64+0x14] ;  /* 0x0000141004157981 */ /* 0x000f62000c1e1900 */
[-C--:B--2---:R-:W-:Y:S02]  /*32e0*/  SHF.R.U32.HI R3, RZ, R18.reuse, R3 ;  /* 0x00000012ff037219 */ /* 0x084fe40000011603 */
[----:B---3--:R-:W-:Y:S02]  /*32f0*/  SHF.R.U32.HI R13, RZ, R18, R13 ;  /* 0x00000012ff0d7219 */ /* 0x008fe4000001160d */
[-C--:B----4-:R-:W-:Y:S02]  /*3300*/  SHF.R.U32.HI R8, RZ, R25.reuse, R8 ;  /* 0x00000019ff087219 */ /* 0x090fe40000011608 */
[----:B-----5:R-:W-:Y:S02]  /*3310*/  SHF.R.U32.HI R14, RZ, R25, R14 ;  /* 0x00000019ff0e7219 */ /* 0x020fe4000001160e */
        /* <DEDUP_REMOVED lines=9> */
[----:B------:R-:W-:-:S02]  /*33b0*/  SHF.R.U32.HI R9, RZ, R18, R9 ;  /* 0x00000012ff097219 */ /* 0x000fc40000011609 */
[----:B------:R-:W-:-:S04]  /*33c0*/  SHF.R.U32.HI R12, RZ, R25, R12 ;  /* 0x00000019ff0c7219 */ /* 0x000fc8000001160c */
[----:B------:R-:W-:Y:S02]  /*33d0*/  LOP3.LUT R9, R9, 0x1, R12, 0x80, !PT ;  /* 0x0000000109097812 */ /* 0x000fe400078e800c */
[-C--:B------:R-:W-:Y:S02]  /*33e0*/  SHF.R.U32.HI R21, RZ, R18.reuse, R21 ;  /* 0x00000012ff157219 */ /* 0x080fe40000011615 */
[----:B------:R-:W-:Y:S02]  /*33f0*/  SHF.R.U32.HI R27, RZ, R18, R27 ;  /* 0x00000012ff1b7219 */ /* 0x000fe4000001161b */
[-C--:B------:R-:W-:Y:S02]  /*3400*/  SHF.R.U32.HI R26, RZ, R25.reuse, R26 ;  /* 0x00000019ff1a7219 */ /* 0x080fe4000001161a */
[----:B------:R-:W-:-:S04]  /*3410*/  SHF.R.U32.HI R28, RZ, R25, R28 ;  /* 0x00000019ff1c7219 */ /* 0x000fc8000001161c */
[----:B------:R-:W-:Y:S01]  /*3420*/  LOP3.LUT R27, R27, 0x1, R28, 0x80, !PT ;  /* 0x000000011b1b7812 */ /* 0x000fe200078e801c */
[----:B------:R-:W-:Y:S01]  /*3430*/  VIADD R0, R0, 0x8 ;  /* 0x0000000800007836 */ /* 0x000fe20000000000 */
[----:B--2---:R-:W-:Y:S02]  /*3440*/  SHF.R.U32.HI R3, RZ, R18, R3 ;  /* 0x00000012ff037219 */ /* 0x004fe40000011603 */
[----:B---3--:R-:W-:-:S04]  /*3450*/  SHF.R.U32.HI R8, RZ, R25, R8 ;  /* 0x00000019ff087219 */ /* 0x008fc80000011608 */
[----:B------:R-:W-:Y:S02]  /*3460*/  LOP3.LUT R3, R3, 0x1, R8, 0x80, !PT ;  /* 0x0000000103037812 */ /* 0x000fe400078e8008 */
[----:B----4-:R-:W-:Y:S02]  /*3470*/  SHF.R.U32.HI R13, RZ, R18, R13 ;  /* 0x00000012ff0d7219 */ /* 0x010fe4000001160d */
[-C--:B-----5:R-:W-:Y:S02]  /*3480*/  SHF.R.U32.HI R14, RZ, R25.reuse, R14 ;  /* 0x00000019ff0e7219 */ /* 0x0a0fe4000001160e */
[----:B------:R-:W-:Y:S02]  /*3490*/  SHF.R.U32.HI R20, RZ, R25, R20 ;  /* 0x00000019ff147219 */ /* 0x000fe40000011614 */
[----:B------:R-:W-:Y:S02]  /*34a0*/  IADD3 R24, PT, PT, R9, R3, R24 ;  /* 0x0000000309187210 */ /* 0x000fe40007ffe018 */
[----:B------:R-:W-:-:S02]  /*34b0*/  LOP3.LUT R13, R13, 0x1, R14, 0x80, !PT ;  /* 0x000000010d0d7812 */ /* 0x000fc400078e800e */
[----:B------:R-:W-:Y:S02]  /*34c0*/  SHF.R.U32.HI R15, RZ, R18, R15 ;  /* 0x00000012ff0f7219 */ /* 0x000fe4000001160f */
[----:B------:R-:W-:Y:S02]  /*34d0*/  LOP3.LUT R20, R21, 0x1, R20, 0x80, !PT ;  /* 0x0000000115147812 */ /* 0x000fe400078e8014 */
[----:B------:R-:W-:Y:S02]  /*34e0*/  LOP3.LUT R15, R15, 0x1, R26, 0x80, !PT ;  /* 0x000000010f0f7812 */ /* 0x000fe400078e801a */
[----:B------:R-:W-:-:S04]  /*34f0*/  IADD3 R24, PT, PT, R20, R13, R24 ;  /* 0x0000000d14187210 */ /* 0x000fc80007ffe018 */
[----:B------:R-:W-:-:S07]  /*3500*/  IADD3 R24, PT, PT, R27, R15, R24 ;  /* 0x0000000f1b187210 */ /* 0x000fce0007ffe018 */
.L_x_30:
[----:B------:R-:W-:Y:S05]  /*3510*/  @!P0 BRA `(.L_x_26) ;  /* 0x0000000400548947 */ /* 0x000fea0003800000 */
[----:B------:R-:W-:Y:S01]  /*3520*/  VIADD R3, R19, 0xffffffff ;  /* 0xffffffff13037836 */ /* 0x000fe20000000000 */
[----:B------:R-:W-:-:S04]  /*3530*/  ISETP.NE.AND P1, PT, R23, RZ, PT ;  /* 0x000000ff1700720c */ /* 0x000fc80003f25270 */
[----:B------:R-:W-:-:S13]  /*3540*/  ISETP.GE.U32.AND P0, PT, R3, 0x3, PT ;  /* 0x000000030300780c */ /* 0x000fda0003f06070 */
[----:B------:R-:W-:Y:S05]  /*3550*/  @!P0 BRA `(.L_x_31) ;  /* 0x0000000000ac8947 */ /* 0x000fea0003800000 */
        /* <DEDUP_REMOVED lines=8> */
[C---:B------:R-:W-:Y:S02]  /*35e0*/  R2UR UR10, R10.reuse ;  /* 0x000000000a0a72ca */ /* 0x040fe400000e0000 */
[C---:B------:R-:W-:Y:S02]  /*35f0*/  R2UR UR11, R11.reuse ;  /* 0x000000000b0b72ca */ /* 0x040fe400000e0000 */
[C---:B------:R-:W-:Y:S02]  /*3600*/  R2UR UR12, R10.reuse ;  /* 0x000000000a0c72ca */ /* 0x040fe400000e0000 */
[C---:B------:R-:W-:Y:S02]  /*3610*/  R2UR UR13, R11.reuse ;  /* 0x000000000b0d72ca */ /* 0x040fe400000e0000 */
[----:B------:R-:W-:Y:S02]  /*3620*/  R2UR UR16, R10 ;  /* 0x000000000a1072ca */ /* 0x000fe400000e0000 */
[----:B------:R-:W-:Y:S01]  /*3630*/  R2UR UR17, R11 ;  /* 0x000000000b1172ca */ /* 0x000fe200000e0000 */
[----:B-1----:R-:W-:Y:S01]  /*3640*/  IMAD.WIDE.U32 R4, R0, 0x4, R4 ;  /* 0x0000000400047825 */ /* 0x002fe200078e0004 */
[----:B------:R-:W-:-:S02]  /*3650*/  R2UR UR14, R10 ;  /* 0x000000000a0e72ca */ /* 0x000fc400000e0000 */
[C---:B------:R-:W-:Y:S02]  /*3660*/  R2UR UR15, R11.reuse ;  /* 0x000000000b0f72ca */ /* 0x040fe400000e0000 */
[----:B------:R-:W-:Y:S01]  /*3670*/  R2UR UR18, R10 ;  /* 0x000000000a1272ca */ /* 0x000fe200000e0000 */
[----:B------:R-:W2:Y:S01]  /*3680*/  LDG.E R3, desc[UR4][R4.64] ;  /* 0x0000000404037981 */ /* 0x000ea2000c1e1900 */
[----:B------:R-:W-:Y:S01]  /*3690*/  R2UR UR19, R11 ;  /* 0x000000000b1372ca */ /* 0x000fe200000e0000 */
[C---:B0-----:R-:W-:Y:S02]  /*36a0*/  IMAD.WIDE.U32 R6, R0.reuse, 0x4, R6 ;  /* 0x0000000400067825 */ /* 0x041fe400078e0006 */
        /* <DEDUP_REMOVED lines=22> */
.L_x_31:
[----:B------:R-:W-:Y:S05]  /*3810*/  @!P1 BRA `(.L_x_26) ;  /* 0x0000000000949947 */ /* 0x000fea0003800000 */
        /* <DEDUP_REMOVED lines=8> */
[----:B0-----:R-:W-:-:S05]  /*38a0*/  IMAD.WIDE.U32 R6, R0, 0x4, R6 ;  /* 0x0000000400067825 */ /* 0x001fca00078e0006 */
        /* <DEDUP_REMOVED lines=28> */
.L_x_26:
[----:B------:R-:W-:Y:S01]  /*3a70*/  ISETP.GE.U32.AND P0, PT, R24, 0x10, PT ;  /* 0x000000101800780c */ /* 0x000fe20003f06070 */
[----:B------:R-:W-:-:S12]  /*3a80*/  BSSY.RECONVERGENT B0, `(.L_x_32) ;  /* 0x0000058000007945 */ /* 0x000fd80003800200 */
[----:B------:R-:W-:Y:S05]  /*3a90*/  @!P0 BRA `(.L_x_33) ;  /* 0x0000000400588947 */ /* 0x000fea0003800000 */
[----:B------:R-:W-:Y:S01]  /*3aa0*/  I2FP.F32.U32 R0, R24 ;  /* 0x0000001800007245 */ /* 0x000fe20000201000 */
[----:B------:R-:W-:Y:S01]  /*3ab0*/  IMAD.MOV.U32 R4, RZ, RZ, 0x3d888889 ;  /* 0x3d888889ff047424 */ /* 0x000fe200078e00ff */
[----:B------:R-:W-:Y:S01]  /*3ac0*/  BSSY.RECONVERGENT B1, `(.L_x_34) ;  /* 0x000000c000017945 */ /* 0x000fe20003800200 */
[----:B------:R-:W-:Y:S01]  /*3ad0*/  IMAD.MOV.U32 R3, RZ, RZ, 0x41700000 ;  /* 0x41700000ff037424 */ /* 0x000fe200078e00ff */
[----:B------:R-:W1:Y:S03]  /*3ae0*/  FCHK P0, R0, 15 ;  /* 0x4170000000007902 */ /* 0x000e660000000000 */
[----:B------:R-:W-:-:S04]  /*3af0*/  FFMA R3, R4, -R3, 1 ;  /* 0x3f80000004037423 */ /* 0x000fc80000000803 */
[----:B------:R-:W-:-:S04]  /*3b00*/  FFMA R3, R3, R4, 0.066666670143604278564 ;  /* 0x3d88888903037423 */ /* 0x000fc80000000004 */
[----:B------:R-:W-:-:S04]  /*3b10*/  FFMA R4, R0, R3, RZ ;  /* 0x0000000300047223 */ /* 0x000fc800000000ff */
[----:B------:R-:W-:-:S04]  /*3b20*/  FFMA R5, R4, -15, R0 ;  /* 0xc170000004057823 */ /* 0x000fc80000000000 */
[----:B------:R-:W-:Y:S01]  /*3b30*/  FFMA R3, R3, R5, R4 ;  /* 0x0000000503037223 */ /* 0x000fe20000000004 */
[----:B-1----:R-:W-:Y:S06]  /*3b40*/  @!P0 BRA `(.L_x_35) ;  /* 0x00000000000c8947 */ /* 0x002fec0003800000 */
[----:B------:R-:W-:Y:S01]  /*3b50*/  IMAD.MOV.U32 R3, RZ, RZ, 0x41700000 ;  /* 0x41700000ff037424 */ /* 0x000fe200078e00ff */
[----:B------:R-:W-:-:S07]  /*3b60*/  MOV R4, 0x3b80 ;  /* 0x00003b8000047802 */ /* 0x000fce0000000f00 */
[----:B0-----:R-:W-:Y:S05]  /*3b70*/  CALL.REL.NOINC `($__internal_0_$__cuda_sm3x_div_rn_noftz_f32_slowpath) ;  /* 0x0000000400cc7944 */ /* 0x001fea0003c00000 */
.L_x_35:
[----:B------:R-:W-:Y:S05]  /*3b80*/  BSYNC.RECONVERGENT B1 ;  /* 0x0000000000017941 */ /* 0x000fea0003800200 */
.L_x_34:
[----:B------:R-:W-:Y:S01]  /*3b90*/  FSETP.GEU.AND P0, PT, R3, 1.175494350822287508e-38, PT ;  /* 0x008000000300780b */ /* 0x000fe20003f0e000 */
[----:B------:R-:W-:Y:S01]  /*3ba0*/  IMAD.MOV.U32 R8, RZ, RZ, 0x3dc6b27f ;  /* 0x3dc6b27fff087424 */ /* 0x000fe200078e00ff */
[----:B------:R-:W-:Y:S01]  /*3bb0*/  BSSY.RECONVERGENT B1, `(.L_x_36) ;  /* 0x000001f000017945 */ /* 0x000fe20003800200 */
[----:B------:R-:W-:-:S10]  /*3bc0*/  MOV R24, 0x3da0 ;  /* 0x00003da000187802 */ /* 0x000fd40000000f00 */
[----:B------:R-:W-:-:S04]  /*3bd0*/  @!P0 FMUL R3, R3, 8388608 ;  /* 0x4b00000003038820 */ /* 0x000fc80000400000 */
[----:B------:R-:W-:-:S05]  /*3be0*/  VIADD R4, R3, 0xc0cafb0d ;  /* 0xc0cafb0d03047836 */ /* 0x000fca0000000000 */
[----:B------:R-:W-:-:S04]  /*3bf0*/  LOP3.LUT R6, R4, 0xff800000, RZ, 0xc0, !PT ;  /* 0xff80000004067812 */ /* 0x000fc800078ec0ff */
[----:B------:R-:W-:Y:S01]  /*3c00*/  I2FP.F32.S32 R5, R6 ;  /* 0x0000000600057245 */ /* 0x000fe20000201400 */
[----:B------:R-:W-:Y:S02]  /*3c10*/  IMAD.IADD R4, R3, 0x1, -R6 ;  /* 0x0000000103047824 */ /* 0x000fe400078e0a06 */
[----:B------:R-:W-:Y:S02]  /*3c20*/  IMAD.MOV.U32 R6, RZ, RZ, 0x7f800000 ;  /* 0x7f800000ff067424 */ /* 0x000fe400078e00ff */
[----:B------:R-:W-:-:S04]  /*3c30*/  FADD R7, R4, -1 ;  /* 0xbf80000004077421 */ /* 0x000fc80000000000 */
[----:B------:R-:W-:-:S04]  /*3c40*/  FFMA R4, R7, R8, -0.16845393180847167969 ;  /* 0xbe2c7f3007047423 */ /* 0x000fc80000000008 */
[----:B------:R-:W-:-:S04]  /*3c50*/  FFMA R4, R7, R4, 0.1716887056827545166 ;  /* 0x3e2fcf2a07047423 */ /* 0x000fc80000000004 */
[----:B------:R-:W-:-:S04]  /*3c60*/  FFMA R4, R7, R4, -0.17900948226451873779 ;  /* 0xbe374e4307047423 */ /* 0x000fc80000000004 */
[----:B------:R-:W-:-:S04]  /*3c70*/  FFMA R4, R7, R4, 0.20512372255325317383 ;  /* 0x3e520bf407047423 */ /* 0x000fc80000000004 */
[----:B------:R-:W-:-:S04]  /*3c80*/  FFMA R4, R7, R4, -0.24046532809734344482 ;  /* 0xbe763c8b07047423 */ /* 0x000fc80000000004 */
[----:B------:R-:W-:-:S04]  /*3c90*/  FFMA R4, R7, R4, 0.28857114911079406738 ;  /* 0x3e93bf9907047423 */ /* 0x000fc80000000004 */
[----:B------:R-:W-:-:S04]  /*3ca0*/  FFMA R4, R7, R4, -0.36067417263984680176 ;  /* 0xbeb8aa4907047423 */ /* 0x000fc80000000004 */
[----:B------:R-:W-:-:S04]  /*3cb0*/  FFMA R4, R7, R4, 0.48089820146560668945 ;  /* 0x3ef6384a07047423 */ /* 0x000fc80000000004 */
[----:B------:R-:W-:-:S04]  /*3cc0*/  FFMA R4, R7, R4, -0.72134751081466674805 ;  /* 0xbf38aa3b07047423 */ /* 0x000fc80000000004 */
[----:B------:R-:W-:Y:S01]  /*3cd0*/  FMUL R8, R7, R4 ;  /* 0x0000000407087220 */ /* 0x000fe20000400000 */
[----:B------:R-:W-:Y:S02]  /*3ce0*/  FSEL R4, RZ, -23, P0 ;  /* 0xc1b80000ff047808 */ /* 0x000fe40000000000 */
[----:B------:R-:W-:Y:S01]  /*3cf0*/  ISETP.GT.U32.AND P0, PT, R3, 0x7f7fffff, PT ;  /* 0x7f7fffff0300780c */ /* 0x000fe20003f04070 */
[----:B------:R-:W-:Y:S02]  /*3d00*/  FMUL R8, R7, R8 ;  /* 0x0000000807087220 */ /* 0x000fe40000400000 */
[----:B------:R-:W-:Y:S02]  /*3d10*/  FFMA R4, R5, 1.1920928955078125e-07, R4 ;  /* 0x3400000005047823 */ /* 0x000fe40000000004 */
[----:B------:R-:W-:-:S04]  /*3d20*/  FFMA R7, R7, 1.4426950216293334961, R8 ;  /* 0x3fb8aa3b07077823 */ /* 0x000fc80000000008 */
[----:B------:R-:W-:-:S04]  /*3d30*/  FADD R7, R4, R7 ;  /* 0x0000000704077221 */ /* 0x000fc80000000000 */
[C---:B------:R-:W-:Y:S01]  /*3d40*/  @P0 FFMA R7, R3.reuse, R6, +INF ;  /* 0x7f80000003070423 */ /* 0x040fe20000000006 */
[----:B------:R-:W-:-:S05]  /*3d50*/  FSETP.NEU.AND P0, PT, R3, RZ, PT ;  /* 0x000000ff0300720b */ /* 0x000fca0003f0d000 */
[----:B------:R-:W1:Y:S02]  /*3d60*/  FRND.CEIL R7, R7 ;  /* 0x0000000700077307 */ /* 0x000e640000209000 */
[----:B-1----:R-:W-:-:S06]  /*3d70*/  FSEL R3, R7, -INF , P0 ;  /* 0xff80000007037808 */ /* 0x002fcc0000000000 */
[----:B------:R1:W2:Y:S02]  /*3d80*/  F2F.F64.F32 R4, R3 ;  /* 0x0000000300047310 */ /* 0x0002a40000201800 */
[----:B012---:R-:W-:Y:S05]  /*3d90*/  CALL.REL.NOINC `($_Z13dot_acim_callPKiS0_Piiiib$__internal_accurate_pow) ;  /* 0x0000000800e47944 */ /* 0x007fea0003c00000 */
[----:B------:R-:W-:Y:S05]  /*3da0*/  BSYNC.RECONVERGENT B1 ;  /* 0x0000000000017941 */ /* 0x000fea0003800200 */
.L_x_36:
[----:B------:R-:W-:Y:S01]  /*3db0*/  DADD R6, R4, 2 ;  /* 0x4000000004067429 */ /* 0x000fe20000000000 */
[----:B------:R-:W-:Y:S09]  /*3dc0*/  BSSY.RECONVERGENT B1, `(.L_x_37) ;  /* 0x000000f000017945 */ /* 0x000ff20003800200 */
[----:B------:R-:W-:Y:S01]  /*3dd0*/  LOP3.LUT R6, R7, 0x7ff00000, RZ, 0xc0, !PT ;  /* 0x7ff0000007067812 */ /* 0x000fe200078ec0ff */
[----:B------:R-:W-:-:S03]  /*3de0*/  IMAD.MOV.U32 R7, RZ, RZ, R9 ;  /* 0x000000ffff077224 */ /* 0x000fc600078e0009 */
[----:B------:R-:W-:Y:S01]  /*3df0*/  ISETP.NE.AND P0, PT, R6, 0x7ff00000, PT ;  /* 0x7ff000000600780c */ /* 0x000fe20003f05270 */
[----:B------:R-:W-:-:S12]  /*3e00*/  IMAD.MOV.U32 R6, RZ, RZ, R8 ;  /* 0x000000ffff067224 */ /* 0x000fd800078e0008 */
[----:B------:R-:W-:Y:S05]  /*3e10*/  @P0 BRA `(.L_x_38) ;  /* 0x0000000000240947 */ /* 0x000fea0003800000 */
[----:B------:R-:W-:-:S13]  /*3e20*/  FSETP.NAN.AND P0, PT, R3, R3, PT ;  /* 0x000000030300720b */ /* 0x000fda0003f08000 */
[----:B------:R-:W-:Y:S05]  /*3e30*/  @P0 BRA `(.L_x_39) ;  /* 0x0000000000180947 */ /* 0x000fea0003800000 */
[----:B------:R-:W-:-:S14]  /*3e40*/  DSETP.NEU.AND P0, PT, |R4|, +INF , PT ;  /* 0x7ff000000400742a */ /* 0x000fdc0003f0d200 */
[----:B------:R-:W-:Y:S05]  /*3e50*/  @P0 BRA `(.L_x_38) ;  /* 0x0000000000140947 */ /* 0x000fea0003800000 */
[----:B------:R-:W-:Y:S01]  /*3e60*/  ISETP.GE.AND P0, PT, R5, RZ, PT ;  /* 0x000000ff0500720c */ /* 0x000fe20003f06270 */
[----:B------:R-:W-:-:S03]  /*3e70*/  IMAD.MOV.U32 R6, RZ, RZ, RZ ;  /* 0x000000ffff067224 */ /* 0x000fc600078e00ff */
[----:B------:R-:W-:Y:S01]  /*3e80*/  SEL R7, RZ, 0x7ff00000, !P0 ;  /* 0x7ff00000ff077807 */ /* 0x000fe20004000000 */
[----:B------:R-:W-:Y:S08]  /*3e90*/  BRA `(.L_x_38) ;  /* 0x0000000000047947 */ /* 0x000ff00003800000 */
.L_x_39:
[----:B------:R-:W-:-:S11]  /*3ea0*/  DADD R6, R4, 2 ;  /* 0x4000000004067429 */ /* 0x000fd60000000000 */
.L_x_38:
[----:B------:R-:W-:Y:S05]  /*3eb0*/  BSYNC.RECONVERGENT B1 ;  /* 0x0000000000017941 */ /* 0x000fea0003800200 */
.L_x_37:
[----:B------:R-:W0:Y:S01]  /*3ec0*/  F2F.F32.F64 R5, R6 ;  /* 0x0000000600057310 */ /* 0x000e220000301000 */
[----:B------:R-:W-:Y:S01]  /*3ed0*/  FSETP.NEU.AND P0, PT, R3, RZ, PT ;  /* 0x000000ff0300720b */ /* 0x000fe20003f0d000 */
[----:B------:R-:W-:Y:S03]  /*3ee0*/  BSSY.RECONVERGENT B1, `(.L_x_40) ;  /* 0x000000d000017945 */ /* 0x000fe60003800200 */
[----:B0-----:R-:W-:-:S04]  /*3ef0*/  FSEL R5, R5, 1, P0 ;  /* 0x3f80000005057808 */ /* 0x001fc80000000000 */
[----:B------:R-:W0:Y:S08]  /*3f00*/  MUFU.RCP R4, R5 ;  /* 0x0000000500047308 */ /* 0x000e300000001000 */
[----:B------:R-:W1:Y:S01]  /*3f10*/  FCHK P0, R0, R5 ;  /* 0x0000000500007302 */ /* 0x000e620000000000 */
[----:B0-----:R-:W-:-:S04]  /*3f20*/  FFMA R3, -R5, R4, 1 ;  /* 0x3f80000005037423 */ /* 0x001fc80000000104 */
[----:B------:R-:W-:-:S04]  /*3f30*/  FFMA R3, R4, R3, R4 ;  /* 0x0000000304037223 */ /* 0x000fc80000000004 */
[----:B------:R-:W-:-:S04]  /*3f40*/  FFMA R4, R0, R3, RZ ;  /* 0x0000000300047223 */ /* 0x000fc800000000ff */
[----:B------:R-:W-:-:S04]  /*3f50*/  FFMA R8, -R5, R4, R0 ;  /* 0x0000000405087223 */ /* 0x000fc80000000100 */
[----:B------:R-:W-:Y:S01]  /*3f60*/  FFMA R3, R3, R8, R4 ;  /* 0x0000000803037223 */ /* 0x000fe20000000004 */
[----:B-1----:R-:W-:Y:S06]  /*3f70*/  @!P0 BRA `(.L_x_41) ;  /* 0x00000000000c8947 */ /* 0x002fec0003800000 */
[----:B------:R-:W-:Y:S01]  /*3f80*/  IMAD.MOV.U32 R3, RZ, RZ, R5 ;  /* 0x000000ffff037224 */ /* 0x000fe200078e0005 */
[----:B------:R-:W-:-:S07]  /*3f90*/  MOV R4, 0x3fb0 ;  /* 0x00003fb000047802 */ /* 0x000fce0000000f00 */
[----:B------:R-:W-:Y:S05]  /*3fa0*/  CALL.REL.NOINC `($__internal_0_$__cuda_sm3x_div_rn_noftz_f32_slowpath) ;  /* 0x0000000000c07944 */ /* 0x000fea0003c00000 */
.L_x_41:
[----:B------:R-:W-:Y:S05]  /*3fb0*/  BSYNC.RECONVERGENT B1 ;  /* 0x0000000000017941 */ /* 0x000fea0003800200 */
.L_x_40:
[----:B------:R-:W0:Y:S08]  /*3fc0*/  F2I.S64 R6, R3 ;  /* 0x0000000300067311 */ /* 0x000e300000201900 */
[----:B0-----:R-:W0:Y:S02]  /*3fd0*/  I2F.S64 R6, R6 ;  /* 0x0000000600067312 */ /* 0x001e240000301400 */
[----:B0-----:R-:W-:-:S06]  /*3fe0*/  FMUL R5, R5, R6 ;  /* 0x0000000605057220 */ /* 0x001fcc0000400000 */
[----:B------:R1:W2:Y:S02]  /*3ff0*/  F2I.TRUNC.NTZ R24, R5 ;  /* 0x0000000500187305 */ /* 0x0002a4000020f100 */
.L_x_33:
[----:B------:R-:W-:Y:S05]  /*4000*/  BSYNC.RECONVERGENT B0 ;  /* 0x0000000000007941 */ /* 0x000fea0003800200 */
.L_x_32:
[----:B------:R-:W3:Y:S01]  /*4010*/  LDCU UR4, c[0x0][0x39c] ;  /* 0x00007380ff0477ac */ /* 0x000ee20008000800 */
[----:B------:R-:W-:Y:S01]  /*4020*/  MOV R8, 0x0 ;  /* 0x0000000000087802 */ /* 0x000fe20000000f00 */
[----:B--2---:R2:W-:Y:S01]  /*4030*/  STL [R1], R24 ;  /* 0x0000001801007387 */ /* 0x0045e20000100800 */
[----:B------:R-:W-:Y:S01]  /*4040*/  IMAD.MOV.U32 R6, RZ, RZ, R16 ;  /* 0x000000ffff067224 */ /* 0x000fe200078e0010 */
[----:B------:R-:W4:Y:S01]  /*4050*/  LDCU.64 UR6, c[0x4][0x10] ;  /* 0x01000200ff0677ac */ /* 0x000f220008000a00 */
[----:B------:R-:W-:Y:S02]  /*4060*/  IMAD.MOV.U32 R7, RZ, RZ, R2 ;  /* 0x000000ffff077224 */ /* 0x000fe400078e0002 */
[----:B------:R-:W0:Y:S01]  /*4070*/  LDC.64 R8, c[0x4][R8] ;  /* 0x0100000008087b82 */ /* 0x000e220000000a00 */
[----:B---3--:R-:W-:Y:S01]  /*4080*/  UIADD3 UR4, UPT, UPT, UR4, -0x1, URZ ;  /* 0xffffffff04047890 */ /* 0x008fe2000fffe0ff */
[----:B----4-:R-:W-:-:S05]  /*4090*/  IMAD.U32 R4, RZ, RZ, UR6 ;  /* 0x00000006ff047e24 */ /* 0x010fca000f8e00ff */
[----:B------:R-:W-:Y:S01]  /*40a0*/  ISETP.NE.AND P0, PT, R18, UR4, PT ;  /* 0x0000000412007c0c */ /* 0x000fe2000bf05270 */
[----:B-1----:R-:W-:-:S03]  /*40b0*/  IMAD.U32 R5, RZ, RZ, UR7 ;  /* 0x00000007ff057e24 */ /* 0x002fc6000f8e00ff */
[----:B--2---:R-:W-:-:S09]  /*40c0*/  P2R R26, PR, RZ, 0x1 ;  /* 0x00000001ff1a7803 */ /* 0x004fd20000000000 */
[----:B------:R-:W-:-:S07]  /*40d0*/  LEPC R20, `(.L_x_42) ;  /* 0x000000001014794e */ /* 0x000fce0000000000 */
[----:B0-----:R-:W-:Y:S05]  /*40e0*/  CALL.ABS.NOINC R8 ;  /* 0x0000000008007343 */ /* 0x001fea0003c00000 */
.L_x_42:
[----:B------:R-:W0:Y:S01]  /*40f0*/  LDCU UR4, c[0x0][0x3a0] ;  /* 0x00007400ff0477ac */ /* 0x000e220008000800 */
[----:B------:R-:W-:Y:S01]  /*4100*/  ISETP.NE.AND P6, PT, R26, RZ, PT ;  /* 0x000000ff1a00720c */ /* 0x000fe20003fc5270 */
[----:B------:R-:W-:Y:S01]  /*4110*/  IMAD.IADD R3, R25, 0x1, R18 ;  /* 0x0000000119037824 */ /* 0x000fe200078e0212 */
[----:B------:R-:W1:Y:S11]  /*4120*/  LDCU UR5, c[0x0][0x3a0] ;  /* 0x00007400ff0577ac */ /* 0x000e760008000800 */
[----:B------:R-:W-:Y:S01]  /*4130*/  @!P6 IMAD.MOV R24, RZ, RZ, -R24 ;  /* 0x000000ffff18e224 */ /* 0x000fe200078e0a18 */
[----:B0-----:R-:W-:-:S06]  /*4140*/  UIADD3 UR4, UPT, UPT, UR4, -0x1, URZ ;  /* 0xffffffff04047890 */ /* 0x001fcc000fffe0ff */
[C---:B------:R-:W-:Y:S01]  /*4150*/  ISETP.NE.AND P0, PT, R25.reuse, UR4, PT ;  /* 0x0000000419007c0c */ /* 0x040fe2000bf05270 */
[----:B------:R-:W-:-:S12]  /*4160*/  VIADD R25, R25, 0x1 ;  /* 0x0000000119197836 */ /* 0x000fd80000000000 */
[----:B------:R-:W-:Y:S01]  /*4170*/  @!P0 IMAD.MOV R24, RZ, RZ, -R24 ;  /* 0x000000ffff188224 */ /* 0x000fe200078e0a18 */
[----:B-1----:R-:W-:-:S04]  /*4180*/  ISETP.NE.AND P0, PT, R25, UR5, PT ;  /* 0x0000000519007c0c */ /* 0x002fc8000bf05270 */
[----:B------:R-:W-:-:S05]  /*4190*/  SHF.L.U32 R24, R24, R3, RZ ;  /* 0x0000000318187219 */ /* 0x000fca00000006ff */
[----:B------:R-:W-:-:S04]  /*41a0*/  IMAD.IADD R17, R24, 0x1, R17 ;  /* 0x0000000118117824 */ /* 0x000fc800078e0211 */
[----:B------:R-:W-:Y:S05]  /*41b0*/  @P0 BRA `(.L_x_43) ;  /* 0xffffffe400b40947 */ /* 0x000fea000383ffff */
[----:B------:R-:W-:Y:S05]  /*41c0*/  BSYNC.RECONVERGENT B6 ;  /* 0x0000000000067941 */ /* 0x000fea0003800200 */
.L_x_25:
[----:B------:R-:W0:Y:S01]  /*41d0*/  LDCU UR4, c[0x0][0x39c] ;  /* 0x00007380ff0477ac */ /* 0x000e220008000800 */
[----:B------:R-:W-:-:S05]  /*41e0*/  VIADD R18, R18, 0x1 ;  /* 0x0000000112127836 */ /* 0x000fca0000000000 */
[----:B0-----:R-:W-:-:S13]  /*41f0*/  ISETP.NE.AND P0, PT, R18, UR4, PT ;  /* 0x0000000412007c0c */ /* 0x001fda000bf05270 */
[----:B------:R-:W-:Y:S05]  /*4200*/  @P0 BRA `(.L_x_44) ;  /* 0xffffffe400980947 */ /* 0x000fea000383ffff */
.L_x_4:
[----:B------:R-:W-:Y:S05]  /*4210*/  BSYNC.RECONVERGENT B7 ;  /* 0x0000000000077941 */ /* 0x000fea0003800200 */
.L_x_2:
[----:B------:R-:W0:Y:S01]  /*4220*/  S2R R5, SR_TID.X ;  /* 0x0000000000057919 */ /* 0x000e220000002100 */
[----:B------:R-:W1:Y:S01]  /*4230*/  LDC.64 R2, c[0x0][0x390] ;  /* 0x0000e400ff027b82 */ /* 0x000e620000000a00 */
[----:B------:R-:W0:Y:S01]  /*4240*/  LDCU UR4, c[0x0][0x360] ;  /* 0x00006c00ff0477ac */ /* 0x000e220008000800 */
[----:B------:R-:W0:Y:S01]  /*4250*/  S2R R0, SR_CTAID.X ;  /* 0x0000000000007919 */ /* 0x000e220000002500 */
[----:B------:R-:W2:Y:S01]  /*4260*/  LDCU.64 UR6, c[0x0][0x358] ;  /* 0x00006b00ff0677ac */ /* 0x000ea20008000a00 */
[----:B0-----:R-:W-:-:S04]  /*4270*/  IMAD R5, R0, UR4, R5 ;  /* 0x0000000400057c24 */ /* 0x001fc8000f8e0205 */
[----:B-1----:R-:W-:-:S05]  /*4280*/  IMAD.WIDE R2, R5, 0x4, R2 ;  /* 0x0000000405027825 */ /* 0x002fca00078e0202 */
[----:B--2---:R-:W-:Y:S01]  /*4290*/  STG.E desc[UR6][R2.64], R17 ;  /* 0x0000001102007986 */ /* 0x004fe2000c101906 */
[----:B------:R-:W-:Y:S05]  /*42a0*/  EXIT ;  /* 0x000000000000794d */ /* 0x000fea0003800000 */
        .weak           $__internal_0_$__cuda_sm3x_div_rn_noftz_f32_slowpath
        .type           $__internal_0_$__cuda_sm3x_div_rn_noftz_f32_slowpath,@function
        .size           $__internal_0_$__cuda_sm3x_div_rn_noftz_f32_slowpath,($_Z13dot_acim_callPKiS0_Piiiib$__internal_accurate_pow - $__internal_0_$__cuda_sm3x_div_rn_noftz_f32_slowpath)
$__internal_0_$__cuda_sm3x_div_rn_noftz_f32_slowpath:
[----:B------:R-:W-:Y:S01]  /*42b0*/  SHF.R.U32.HI R7, RZ, 0x17, R3 ;  /* 0x00000017ff077819 */ /* 0x000fe20000011603 */
[----:B------:R-:W-:Y:S01]  /*42c0*/  BSSY.RECONVERGENT B2, `(.L_x_45) ;  /* 0x0000063000027945 */ /* 0x000fe20003800200 */
[--C-:B------:R-:W-:Y:S01]  /*42d0*/  SHF.R.U32.HI R6, RZ, 0x17, R0.reuse ;  /* 0x00000017ff067819 */ /* 0x100fe20000011600 */
[----:B------:R-:W-:Y:S01]  /*42e0*/  IMAD.MOV.U32 R8, RZ, RZ, R0 ;  /* 0x000000ffff087224 */ /* 0x000fe200078e0000 */
[----:B------:R-:W-:Y:S02]  /*42f0*/  LOP3.LUT R7, R7, 0xff, RZ, 0xc0, !PT ;  /* 0x000000ff07077812 */ /* 0x000fe400078ec0ff */
[----:B------:R-:W-:-:S03]  /*4300*/  LOP3.LUT R9, R6, 0xff, RZ, 0xc0, !PT ;  /* 0x000000ff06097812 */ /* 0x000fc600078ec0ff */
[----:B------:R-:W-:Y:S02]  /*4310*/  VIADD R11, R7, 0xffffffff ;  /* 0xffffffff070b7836 */ /* 0x000fe40000000000 */
[----:B------:R-:W-:-:S03]  /*4320*/  VIADD R10, R9, 0xffffffff ;  /* 0xffffffff090a7836 */ /* 0x000fc60000000000 */
[----:B------:R-:W-:-:S04]  /*4330*/  ISETP.GT.U32.AND P0, PT, R11, 0xfd, PT ;  /* 0x000000fd0b00780c */ /* 0x000fc80003f04070 */
[----:B------:R-:W-:-:S13]  /*4340*/  ISETP.GT.U32.OR P0, PT, R10, 0xfd, P0 ;  /* 0x000000fd0a00780c */ /* 0x000fda0000704470 */
[----:B------:R-:W-:Y:S01]  /*4350*/  @!P0 IMAD.MOV.U32 R6, RZ, RZ, RZ ;  /* 0x000000ffff068224 */ /* 0x000fe200078e00ff */
[----:B------:R-:W-:Y:S06]  /*4360*/  @!P0 BRA `(.L_x_46) ;  /* 0x00000000005c8947 */ /* 0x000fec0003800000 */
[----:B------:R-:W-:Y:S02]  /*4370*/  FSETP.GTU.FTZ.AND P0, PT, |R0|, +INF , PT ;  /* 0x7f8000000000780b */ /* 0x000fe40003f1c200 */
[----:B------:R-:W-:-:S04]  /*4380*/  FSETP.GTU.FTZ.AND P1, PT, |R3|, +INF , PT ;  /* 0x7f8000000300780b */ /* 0x000fc80003f3c200 */
[----:B------:R-:W-:-:S13]  /*4390*/  PLOP3.LUT P0, PT, P0, P1, PT, 0xf8, 0x8f ;  /* 0x00000000008f781c */ /* 0x000fda0000703f70 */
[----:B------:R-:W-:Y:S05]  /*43a0*/  @P0 BRA `(.L_x_47) ;  /* 0x00000004004c0947 */ /* 0x000fea0003800000 */
[----:B------:R-:W-:-:S13]  /*43b0*/  LOP3.LUT P0, RZ, R3, 0x7fffffff, R8, 0xc8, !PT ;  /* 0x7fffffff03ff7812 */ /* 0x000fda000780c808 */
[----:B------:R-:W-:Y:S05]  /*43c0*/  @!P0 BRA `(.L_x_48) ;  /* 0x00000004003c8947 */ /* 0x000fea0003800000 */
[C---:B------:R-:W-:Y:S02]  /*43d0*/  FSETP.NEU.FTZ.AND P2, PT, |R0|.reuse, +INF , PT ;  /* 0x7f8000000000780b */ /* 0x040fe40003f5d200 */
[----:B------:R-:W-:Y:S02]  /*43e0*/  FSETP.NEU.FTZ.AND P1, PT, |R3|, +INF , PT ;  /* 0x7f8000000300780b */ /* 0x000fe40003f3d200 */
[----:B------:R-:W-:-:S11]  /*43f0*/  FSETP.NEU.FTZ.AND P0, PT, |R0|, +INF , PT ;  /* 0x7f8000000000780b */ /* 0x000fd60003f1d200 */
[----:B------:R-:W-:Y:S05]  /*4400*/  @!P1 BRA !P2, `(.L_x_48) ;  /* 0x00000004002c9947 */ /* 0x000fea0005000000 */
[----:B------:R-:W-:-:S04]  /*4410*/  LOP3.LUT P2, RZ, R8, 0x7fffffff, RZ, 0xc0, !PT ;  /* 0x7fffffff08ff7812 */ /* 0x000fc8000784c0ff */
[----:B------:R-:W-:-:S13]  /*4420*/  PLOP3.LUT P1, PT, P1, P2, PT, 0x2f, 0xf2 ;  /* 0x0000000000f2781c */ /* 0x000fda0000f24577 */
[----:B------:R-:W-:Y:S05]  /*4430*/  @P1 BRA `(.L_x_49) ;  /* 0x0000000400181947 */ /* 0x000fea0003800000 */
[----:B------:R-:W-:-:S04]  /*4440*/  LOP3.LUT P1, RZ, R3, 0x7fffffff, RZ, 0xc0, !PT ;  /* 0x7fffffff03ff7812 */ /* 0x000fc8000782c0ff */
[----:B------:R-:W-:-:S13]  /*4450*/  PLOP3.LUT P0, PT, P0, P1, PT, 0x2f, 0xf2 ;  /* 0x0000000000f2781c */ /* 0x000fda0000702577 */
[----:B------:R-:W-:Y:S05]  /*4460*/  @P0 BRA `(.L_x_50) ;  /* 0x0000000400000947 */ /* 0x000fea0003800000 */
[----:B------:R-:W-:Y:S02]  /*4470*/  ISETP.GE.AND P0, PT, R10, RZ, PT ;  /* 0x000000ff0a00720c */ /* 0x000fe40003f06270 */
[----:B------:R-:W-:-:S11]  /*4480*/  ISETP.GE.AND P1, PT, R11, RZ, PT ;  /* 0x000000ff0b00720c */ /* 0x000fd60003f26270 */
[----:B------:R-:W-:Y:S02]  /*4490*/  @P0 IMAD.MOV.U32 R6, RZ, RZ, RZ ;  /* 0x000000ffff060224 */ /* 0x000fe400078e00ff */
[----:B------:R-:W-:Y:S01]  /*44a0*/  @!P0 FFMA R8, R0, 1.84467440737095516160e+19, RZ ;  /* 0x5f80000000088823 */ /* 0x000fe200000000ff */
[----:B------:R-:W-:Y:S02]  /*44b0*/  @!P0 IMAD.MOV.U32 R6, RZ, RZ, -0x40 ;  /* 0xffffffc0ff068424 */ /* 0x000fe400078e00ff */
[----:B------:R-:W-:Y:S02]  /*44c0*/  @!P1 FFMA R3, R3, 1.84467440737095516160e+19, RZ ;  /* 0x5f80000003039823 */ /* 0x000fe400000000ff */
[----:B------:R-:W-:-:S07]  /*44d0*/  @!P1 VIADD R6, R6, 0x40 ;  /* 0x0000004006069836 */ /* 0x000fce0000000000 */
.L_x_46:
[----:B------:R-:W-:Y:S01]  /*44e0*/  LEA R10, R7, 0xc0800000, 0x17 ;  /* 0xc0800000070a7811 */ /* 0x000fe200078eb8ff */
[----:B------:R-:W-:Y:S01]  /*44f0*/  VIADD R9, R9, 0xffffff81 ;  /* 0xffffff8109097836 */ /* 0x000fe20000000000 */
[----:B------:R-:W-:Y:S03]  /*4500*/  BSSY.RECONVERGENT B3, `(.L_x_51) ;  /* 0x0000035000037945 */ /* 0x000fe60003800200 */
[----:B------:R-:W-:Y:S02]  /*4510*/  IMAD.IADD R10, R3, 0x1, -R10 ;  /* 0x00000001030a7824 */ /* 0x000fe400078e0a0a */
[C---:B------:R-:W-:Y:S01]  /*4520*/  IMAD R3, R9.reuse, -0x800000, R8 ;  /* 0xff80000009037824 */ /* 0x040fe200078e0208 */
[----:B------:R-:W-:Y:S01]  /*4530*/  IADD3 R9, PT, PT, R9, 0x7f, -R7 ;  /* 0x0000007f09097810 */ /* 0x000fe20007ffe807 */
[----:B------:R-:W0:Y:S01]  /*4540*/  MUFU.RCP R11, R10 ;  /* 0x0000000a000b7308 */ /* 0x000e220000001000 */
[----:B------:R-:W-:-:S03]  /*4550*/  FADD.FTZ R12, -R10, -RZ ;  /* 0x800000ff0a0c7221 */ /* 0x000fc60000010100 */
[----:B------:R-:W-:Y:S02]  /*4560*/  IMAD.IADD R6, R9, 0x1, R6 ;  /* 0x0000000109067824 */ /* 0x000fe400078e0206 */
[----:B0-----:R-:W-:-:S04]  /*4570*/  FFMA R14, R11, R12, 1 ;  /* 0x3f8000000b0e7423 */ /* 0x001fc8000000000c */
[----:B------:R-:W-:-:S04]  /*4580*/  FFMA R8, R11, R14, R11 ;  /* 0x0000000e0b087223 */ /* 0x000fc8000000000b */
[----:B------:R-:W-:-:S04]  /*4590*/  FFMA R11, R3, R8, RZ ;  /* 0x00000008030b7223 */ /* 0x000fc800000000ff */
[----:B------:R-:W-:-:S04]  /*45a0*/  FFMA R13, R12, R11, R3 ;  /* 0x0000000b0c0d7223 */ /* 0x000fc80000000003 */
[----:B------:R-:W-:-:S04]  /*45b0*/  FFMA R13, R8, R13, R11 ;  /* 0x0000000d080d7223 */ /* 0x000fc8000000000b */
[----:B------:R-:W-:-:S04]  /*45c0*/  FFMA R12, R12, R13, R3 ;  /* 0x0000000d0c0c7223 */ /* 0x000fc80000000003 */
[----:B------:R-:W-:-:S05]  /*45d0*/  FFMA R3, R8, R12, R13 ;  /* 0x0000000c08037223 */ /* 0x000fca000000000d */
[----:B------:R-:W-:-:S04]  /*45e0*/  SHF.R.U32.HI R7, RZ, 0x17, R3 ;  /* 0x00000017ff077819 */ /* 0x000fc80000011603 */
[----:B------:R-:W-:-:S05]  /*45f0*/  LOP3.LUT R7, R7, 0xff, RZ, 0xc0, !PT ;  /* 0x000000ff07077812 */ /* 0x000fca00078ec0ff */
[----:B------:R-:W-:-:S04]  /*4600*/  IMAD.IADD R10, R7, 0x1, R6 ;  /* 0x00000001070a7824 */ /* 0x000fc800078e0206 */
[----:B------:R-:W-:-:S05]  /*4610*/  VIADD R7, R10, 0xffffffff ;  /* 0xffffffff0a077836 */ /* 0x000fca0000000000 */
[----:B------:R-:W-:-:S13]  /*4620*/  ISETP.GE.U32.AND P0, PT, R7, 0xfe, PT ;  /* 0x000000fe0700780c */ /* 0x000fda0003f06070 */
[----:B------:R-:W-:Y:S05]  /*4630*/  @!P0 BRA `(.L_x_52) ;  /* 0x0000000000808947 */ /* 0x000fea0003800000 */
[----:B------:R-:W-:-:S13]  /*4640*/  ISETP.GT.AND P0, PT, R10, 0xfe, PT ;  /* 0x000000fe0a00780c */ /* 0x000fda0003f04270 */
[----:B------:R-:W-:Y:S05]  /*4650*/  @P0 BRA `(.L_x_53) ;  /* 0x00000000006c0947 */ /* 0x000fea0003800000 */
[----:B------:R-:W-:-:S13]  /*4660*/  ISETP.GE.AND P0, PT, R10, 0x1, PT ;  /* 0x000000010a00780c */ /* 0x000fda0003f06270 */
[----:B------:R-:W-:Y:S05]  /*4670*/  @P0 BRA `(.L_x_54) ;  /* 0x0000000000740947 */ /* 0x000fea0003800000 */
[----:B------:R-:W-:Y:S02]  /*4680*/  ISETP.GE.AND P0, PT, R10, -0x18, PT ;  /* 0xffffffe80a00780c */ /* 0x000fe40003f06270 */
[----:B------:R-:W-:-:S11]  /*4690*/  LOP3.LUT R3, R3, 0x80000000, RZ, 0xc0, !PT ;  /* 0x8000000003037812 */ /* 0x000fd600078ec0ff */
[----:B------:R-:W-:Y:S05]  /*46a0*/  @!P0 BRA `(.L_x_54) ;  /* 0x0000000000688947 */ /* 0x000fea0003800000 */
[CCC-:B------:R-:W-:Y:S01]  /*46b0*/  FFMA.RZ R6, R8.reuse, R12.reuse, R13.reuse ;  /* 0x0000000c08067223 */ /* 0x1c0fe2000000c00d */
[-CC-:B------:R-:W-:Y:S01]  /*46c0*/  FFMA.RM R7, R8, R12.reuse, R13.reuse ;  /* 0x0000000c08077223 */ /* 0x180fe2000000400d */
[C---:B------:R-:W-:Y:S02]  /*46d0*/  ISETP.NE.AND P2, PT, R10.reuse, RZ, PT ;  /* 0x000000ff0a00720c */ /* 0x040fe40003f45270 */
[----:B------:R-:W-:Y:S02]  /*46e0*/  ISETP.NE.AND P1, PT, R10, RZ, PT ;  /* 0x000000ff0a00720c */ /* 0x000fe40003f25270 */
[----:B------:R-:W-:Y:S01]  /*46f0*/  LOP3.LUT R9, R6, 0x7fffff, RZ, 0xc0, !PT ;  /* 0x007fffff06097812 */ /* 0x000fe200078ec0ff */
[----:B------:R-:W-:Y:S01]  /*4700*/  FFMA.RP R6, R8, R12, R13 ;  /* 0x0000000c08067223 */ /* 0x000fe2000000800d */
[----:B------:R-:W-:Y:S02]  /*4710*/  VIADD R8, R10, 0x20 ;  /* 0x000000200a087836 */ /* 0x000fe40000000000 */
[----:B------:R-:W-:Y:S01]  /*4720*/  LOP3.LUT R9, R9, 0x800000, RZ, 0xfc, !PT ;  /* 0x0080000009097812 */ /* 0x000fe200078efcff */
[----:B------:R-:W-:Y:S01]  /*4730*/  IMAD.MOV R10, RZ, RZ, -R10 ;  /* 0x000000ffff0a7224 */ /* 0x000fe200078e0a0a */
[----:B------:R-:W-:-:S02]  /*4740*/  FSETP.NEU.FTZ.AND P0, PT, R6, R7, PT ;  /* 0x000000070600720b */ /* 0x000fc40003f1d000 */
[----:B------:R-:W-:Y:S02]  /*4750*/  SHF.L.U32 R8, R9, R8, RZ ;  /* 0x0000000809087219 */ /* 0x000fe400000006ff */
[----:B------:R-:W-:Y:S02]  /*4760*/  SEL R6, R10, RZ, P2 ;  /* 0x000000ff0a067207 */ /* 0x000fe40001000000 */
[----:B------:R-:W-:Y:S02]  /*4770*/  ISETP.NE.AND P1, PT, R8, RZ, P1 ;  /* 0x000000ff0800720c */ /* 0x000fe40000f25270 */
[----:B------:R-:W-:Y:S02]  /*4780*/  SHF.R.U32.HI R6, RZ, R6, R9 ;  /* 0x00000006ff067219 */ /* 0x000fe40000011609 */
[----:B------:R-:W-:Y:S02]  /*4790*/  PLOP3.LUT P0, PT, P0, P1, PT, 0xf8, 0x8f ;  /* 0x00000000008f781c */ /* 0x000fe40000703f70 */
[----:B------:R-:W-:-:S02]  /*47a0*/  SHF.R.U32.HI R8, RZ, 0x1, R6 ;  /* 0x00000001ff087819 */ /* 0x000fc40000011606 */
[----:B------:R-:W-:-:S04]  /*47b0*/  SEL R7, RZ, 0x1, !P0 ;  /* 0x00000001ff077807 */ /* 0x000fc80004000000 */
[----:B------:R-:W-:-:S04]  /*47c0*/  LOP3.LUT R7, R7, 0x1, R8, 0xf8, !PT ;  /* 0x0000000107077812 */ /* 0x000fc800078ef808 */
[----:B------:R-:W-:-:S05]  /*47d0*/  LOP3.LUT R7, R7, R6, RZ, 0xc0, !PT ;  /* 0x0000000607077212 */ /* 0x000fca00078ec0ff */
[----:B------:R-:W-:-:S05]  /*47e0*/  IMAD.IADD R8, R8, 0x1, R7 ;  /* 0x0000000108087824 */ /* 0x000fca00078e0207 */
[----:B------:R-:W-:Y:S01]  /*47f0*/  LOP3.LUT R3, R8, R3, RZ, 0xfc, !PT ;  /* 0x0000000308037212 */ /* 0x000fe200078efcff */
[----:B------:R-:W-:Y:S06]  /*4800*/  BRA `(.L_x_54) ;  /* 0x0000000000107947 */ /* 0x000fec0003800000 */
.L_x_53:
[----:B------:R-:W-:-:S04]  /*4810*/  LOP3.LUT R3, R3, 0x80000000, RZ, 0xc0, !PT ;  /* 0x8000000003037812 */ /* 0x000fc800078ec0ff */
[----:B------:R-:W-:Y:S01]  /*4820*/  LOP3.LUT R3, R3, 0x7f800000, RZ, 0xfc, !PT ;  /* 0x7f80000003037812 */ /* 0x000fe200078efcff */
[----:B------:R-:W-:Y:S06]  /*4830*/  BRA `(.L_x_54) ;  /* 0x0000000000047947 */ /* 0x000fec0003800000 */
.L_x_52:
[----:B------:R-:W-:-:S07]  /*4840*/  IMAD R3, R6, 0x800000, R3 ;  /* 0x0080000006037824 */ /* 0x000fce00078e0203 */
.L_x_54:
[----:B------:R-:W-:Y:S05]  /*4850*/  BSYNC.RECONVERGENT B3 ;  /* 0x0000000000037941 */ /* 0x000fea0003800200 */
.L_x_51:
[----:B------:R-:W-:Y:S05]  /*4860*/  BRA `(.L_x_55) ;  /* 0x0000000000207947 */ /* 0x000fea0003800000 */
.L_x_50:
[----:B------:R-:W-:-:S04]  /*4870*/  LOP3.LUT R3, R3, 0x80000000, R8, 0x48, !PT ;  /* 0x8000000003037812 */ /* 0x000fc800078e4808 */
[----:B------:R-:W-:Y:S01]  /*4880*/  LOP3.LUT R3, R3, 0x7f800000, RZ, 0xfc, !PT ;  /* 0x7f80000003037812 */ /* 0x000fe200078efcff */
[----:B------:R-:W-:Y:S06]  /*4890*/  BRA `(.L_x_55) ;  /* 0x0000000000147947 */ /* 0x000fec0003800000 */
.L_x_49:
[----:B------:R-:W-:Y:S01]  /*48a0*/  LOP3.LUT R3, R3, 0x80000000, R8, 0x48, !PT ;  /* 0x8000000003037812 */ /* 0x000fe200078e4808 */
[----:B------:R-:W-:Y:S06]  /*48b0*/  BRA `(.L_x_55) ;  /* 0x00000000000c7947 */ /* 0x000fec0003800000 */
.L_x_48:
[----:B------:R-:W0:Y:S01]  /*48c0*/  MUFU.RSQ R3, -QNAN ;  /* 0xffc0000000037908 */ /* 0x000e220000001400 */
[----:B------:R-:W-:Y:S05]  /*48d0*/  BRA `(.L_x_55) ;  /* 0x0000000000047947 */ /* 0x000fea0003800000 */
.L_x_47:
[----:B------:R-:W-:-:S07]  /*48e0*/  FADD.FTZ R3, R0, R3 ;  /* 0x0000000300037221 */ /* 0x000fce0000010000 */
.L_x_55:
[----:B------:R-:W-:Y:S05]  /*48f0*/  BSYNC.RECONVERGENT B2 ;  /* 0x0000000000027941 */ /* 0x000fea0003800200 */
.L_x_45:
[----:B------:R-:W-:Y:S02]  /*4900*/  IMAD.MOV.U32 R6, RZ, RZ, R4 ;  /* 0x000000ffff067224 */ /* 0x000fe400078e0004 */
[----:B------:R-:W-:-:S04]  /*4910*/  IMAD.MOV.U32 R7, RZ, RZ, 0x0 ;  /* 0x00000000ff077424 */ /* 0x000fc800078e00ff */
[----:B0-----:R-:W-:Y:S05]  /*4920*/  RET.REL.NODEC R6 `(_Z13dot_acim_callPKiS0_Piiiib) ;  /* 0xffffffb406b47950 */ /* 0x001fea0003c3ffff */
        .type           $_Z13dot_acim_callPKiS0_Piiiib$__internal_accurate_pow,@function
        .size           $_Z13dot_acim_callPKiS0_Piiiib$__internal_accurate_pow,(.L_x_65 - $_Z13dot_acim_callPKiS0_Piiiib$__internal_accurate_pow)
$_Z13dot_acim_callPKiS0_Piiiib$__internal_accurate_pow:
[----:B------:R-:W0:Y:S01]  /*4930*/  MUFU.RCP64H R7, 2 ;  /* 0x4000000000077908 */ /* 0x000e220000001800 */
[----:B------:R-:W-:Y:S01]  /*4940*/  IMAD.MOV.U32 R8, RZ, RZ, 0x0 ;  /* 0x00000000ff087424 */ /* 0x000fe200078e00ff */
[----:B------:R-:W-:Y:S01]  /*4950*/  UMOV UR4, 0x7d2cafe2 ;  /* 0x7d2cafe200047882 */ /* 0x000fe20000000000 */
[----:B------:R-:W-:Y:S01]  /*4960*/  IMAD.MOV.U32 R9, RZ, RZ, 0x40000000 ;  /* 0x40000000ff097424 */ /* 0x000fe200078e00ff */
[----:B------:R-:W-:Y:S01]  /*4970*/  UMOV UR5, 0x3eb0f5ff ;  /* 0x3eb0f5ff00057882 */ /* 0x000fe20000000000 */
[----:B------:R-:W-:-:S06]  /*4980*/  IMAD.MOV.U32 R6, RZ, RZ, RZ ;  /* 0x000000ffff067224 */ /* 0x000fcc00078e00ff */
[----:B0-----:R-:W-:-:S08]  /*4990*/  DFMA R8, R6, -R8, 1 ;  /* 0x3ff000000608742b */ /* 0x001fd00000000808 */
[----:B------:R-:W-:-:S08]  /*49a0*/  DFMA R8, R8, R8, R8 ;  /* 0x000000080808722b */ /* 0x000fd00000000008 */
[----:B------:R-:W-:Y:S01]  /*49b0*/  DFMA R6, R6, R8, R6 ;  /* 0x000000080606722b */ /* 0x000fe20000000006 */
[----:B------:R-:W-:Y:S02]  /*49c0*/  IMAD.MOV.U32 R8, RZ, RZ, 0x41ad3b5a ;  /* 0x41ad3b5aff087424 */ /* 0x000fe400078e00ff */
[----:B------:R-:W-:-:S05]  /*49d0*/  IMAD.MOV.U32 R9, RZ, RZ, 0x3ed0f5d2 ;  /* 0x3ed0f5d2ff097424 */ /* 0x000fca00078e00ff */
[----:B------:R-:W-:-:S08]  /*49e0*/  DMUL R28, RZ, R6 ;  /* 0x00000006ff1c7228 */ /* 0x000fd00000000000 */
[----:B------:R-:W-:-:S08]  /*49f0*/  DFMA R28, RZ, R6, R28 ;  /* 0x00000006ff1c722b */ /* 0x000fd0000000001c */
[CC--:B------:R-:W-:Y:S02]  /*4a00*/  DMUL R12, R28.reuse, R28.reuse ;  /* 0x0000001c1c0c7228 */ /* 0x0c0fe40000000000 */
[----:B------:R-:W-:Y:S02]  /*4a10*/  DADD R26, RZ, -R28 ;  /* 0x00000000ff1a7229 */ /* 0x000fe4000000081c */
[----:B------:R-:W-:-:S04]  /*4a20*/  DMUL R10, R28, R28 ;  /* 0x0000001c1c0a7228 */ /* 0x000fc80000000000 */
[----:B------:R-:W-:Y:S01]  /*4a30*/  DFMA R8, R12, UR4, R8 ;  /* 0x000000040c087c2b */ /* 0x000fe20008000008 */
[----:B------:R-:W-:Y:S01]  /*4a40*/  UMOV UR4, 0x75488a3f ;  /* 0x75488a3f00047882 */ /* 0x000fe20000000000 */
[----:B------:R-:W-:Y:S01]  /*4a50*/  UMOV UR5, 0x3ef3b20a ;  /* 0x3ef3b20a00057882 */ /* 0x000fe20000000000 */
[----:B------:R-:W-:-:S05]  /*4a60*/  DADD R26, R26, R26 ;  /* 0x000000001a1a7229 */ /* 0x000fca000000001a */
[----:B------:R-:W-:Y:S01]  /*4a70*/  DFMA R8, R12, R8, UR4 ;  /* 0x000000040c087e2b */ /* 0x000fe20008000008 */
[----:B------:R-:W-:Y:S01]  /*4a80*/  UMOV UR4, 0xe4faecd5 ;  /* 0xe4faecd500047882 */ /* 0x000fe20000000000 */
[----:B------:R-:W-:Y:S01]  /*4a90*/  UMOV UR5, 0x3f1745cd ;  /* 0x3f1745cd00057882 */ /* 0x000fe20000000000 */
[----:B------:R-:W-:-:S05]  /*4aa0*/  DFMA R26, RZ, -R28, R26 ;  /* 0x8000001cff1a722b */ /* 0x000fca000000001a */
[----:B------:R-:W-:Y:S01]  /*4ab0*/  DFMA R8, R12, R8, UR4 ;  /* 0x000000040c087e2b */ /* 0x000fe20008000008 */
[----:B------:R-:W-:Y:S01]  /*4ac0*/  UMOV UR4, 0x258a578b ;  /* 0x258a578b00047882 */ /* 0x000fe20000000000 */
[----:B------:R-:W-:Y:S01]  /*4ad0*/  UMOV UR5, 0x3f3c71c7 ;  /* 0x3f3c71c700057882 */ /* 0x000fe20000000000 */
[----:B------:R-:W-:-:S05]  /*4ae0*/  DMUL R26, R6, R26 ;  /* 0x0000001a061a7228 */ /* 0x000fca0000000000 */
[----:B------:R-:W-:Y:S01]  /*4af0*/  DFMA R8, R12, R8, UR4 ;  /* 0x000000040c087e2b */ /* 0x000fe20008000008 */
[----:B------:R-:W-:Y:S01]  /*4b00*/  UMOV UR4, 0x9242b910 ;  /* 0x9242b91000047882 */ /* 0x000fe20000000000 */
[----:B------:R-:W-:-:S06]  /*4b10*/  UMOV UR5, 0x3f624924 ;  /* 0x3f62492400057882 */ /* 0x000fcc0000000000 */
[----:B------:R-:W-:Y:S01]  /*4b20*/  DFMA R8, R12, R8, UR4 ;  /* 0x000000040c087e2b */ /* 0x000fe20008000008 */
[----:B------:R-:W-:Y:S01]  /*4b30*/  UMOV UR4, 0x99999dfb ;  /* 0x99999dfb00047882 */ /* 0x000fe20000000000 */
[----:B------:R-:W-:-:S06]  /*4b40*/  UMOV UR5, 0x3f899999 ;  /* 0x3f89999900057882 */ /* 0x000fcc0000000000 */
[----:B------:R-:W-:Y:S01]  /*4b50*/  DFMA R8, R12, R8, UR4 ;  /* 0x000000040c087e2b */ /* 0x000fe20008000008 */
[----:B------:R-:W-:Y:S01]  /*4b60*/  UMOV UR4, 0x55555555 ;  /* 0x5555555500047882 */ /* 0x000fe20000000000 */
[----:B------:R-:W-:-:S06]  /*4b70*/  UMOV UR5, 0x3fb55555 ;  /* 0x3fb5555500057882 */ /* 0x000fcc0000000000 */
[----:B------:R-:W-:-:S08]  /*4b80*/  DFMA R20, R12, R8, UR4 ;  /* 0x000000040c147e2b */ /* 0x000fd00008000008 */
[----:B------:R-:W-:Y:S01]  /*4b90*/  DADD R6, -R20, UR4 ;  /* 0x0000000414067e29 */ /* 0x000fe20008000100 */
[----:B------:R-:W-:Y:S01]  /*4ba0*/  UMOV UR4, 0xb9e7b0 ;  /* 0x00b9e7b000047882 */ /* 0x000fe20000000000 */
[----:B------:R-:W-:-:S06]  /*4bb0*/  UMOV UR5, 0x3c46a4cb ;  /* 0x3c46a4cb00057882 */ /* 0x000fcc0000000000 */
[----:B------:R-:W-:Y:S02]  /*4bc0*/  DFMA R6, R12, R8, R6 ;  /* 0x000000080c06722b */ /* 0x000fe40000000006 */
[C---:B------:R-:W-:Y:S01]  /*4bd0*/  DFMA R12, R28.reuse, R28, -R10 ;  /* 0x0000001c1c0c722b */ /* 0x040fe2000000080a */
[----:B------:R-:W-:Y:S01]  /*4be0*/  VIADD R9, R27, 0x100000 ;  /* 0x001000001b097836 */ /* 0x000fe20000000000 */
[----:B------:R-:W-:Y:S01]  /*4bf0*/  DMUL R10, R28, R10 ;  /* 0x0000000a1c0a7228 */ /* 0x000fe20000000000 */
[----:B------:R-:W-:-:S03]  /*4c00*/  IMAD.MOV.U32 R8, RZ, RZ, R26 ;  /* 0x000000ffff087224 */ /* 0x000fc600078e001a */
[----:B------:R-:W-:Y:S01]  /*4c10*/  DADD R6, R6, -UR4 ;  /* 0x8000000406067e29 */ /* 0x000fe20008000000 */
[----:B------:R-:W-:Y:S01]  /*4c20*/  UMOV UR4, 0x0 ;  /* 0x0000000000047882 */ /* 0x000fe20000000000 */
[----:B------:R-:W-:Y:S01]  /*4c30*/  UMOV UR5, 0x3ff00000 ;  /* 0x3ff0000000057882 */ /* 0x000fe20000000000 */
[C---:B------:R-:W-:Y:S02]  /*4c40*/  DFMA R8, R28.reuse, R8, R12 ;  /* 0x000000081c08722b */ /* 0x040fe4000000000c */
[----:B------:R-:W-:-:S08]  /*4c50*/  DMUL R12, R28, R28 ;  /* 0x0000001c1c0c7228 */ /* 0x000fd00000000000 */
[----:B------:R-:W-:-:S08]  /*4c60*/  DFMA R14, R28, R12, -R10 ;  /* 0x0000000c1c0e722b */ /* 0x000fd0000000080a */
[----:B------:R-:W-:Y:S02]  /*4c70*/  DFMA R14, R26, R12, R14 ;  /* 0x0000000c1a0e722b */ /* 0x000fe4000000000e */
[----:B------:R-:W-:-:S06]  /*4c80*/  DADD R12, R20, R6 ;  /* 0x00000000140c7229 */ /* 0x000fcc0000000006 */
[----:B------:R-:W-:Y:S02]  /*4c90*/  DFMA R8, R28, R8, R14 ;  /* 0x000000081c08722b */ /* 0x000fe4000000000e */
[----:B------:R-:W-:Y:S02]  /*4ca0*/  DADD R20, R20, -R12 ;  /* 0x0000000014147229 */ /* 0x000fe4000000080c */
[----:B------:R-:W-:-:S06]  /*4cb0*/  DMUL R14, R12, R10 ;  /* 0x0000000a0c0e7228 */ /* 0x000fcc0000000000 */
[----:B------:R-:W-:Y:S02]  /*4cc0*/  DADD R20, R6, R20 ;  /* 0x0000000006147229 */ /* 0x000fe40000000014 */
[----:B------:R-:W-:-:S08]  /*4cd0*/  DFMA R6, R12, R10, -R14 ;  /* 0x0000000a0c06722b */ /* 0x000fd0000000080e */
[----:B------:R-:W-:-:S08]  /*4ce0*/  DFMA R6, R12, R8, R6 ;  /* 0x000000080c06722b */ /* 0x000fd00000000006 */
[----:B------:R-:W-:Y:S01]  /*4cf0*/  DFMA R20, R20, R10, R6 ;  /* 0x0000000a1414722b */ /* 0x000fe20000000006 */
[----:B------:R-:W-:Y:S02]  /*4d00*/  IMAD.MOV.U32 R10, RZ, RZ, -0x105c611 ;  /* 0xfefa39efff0a7424 */ /* 0x000fe400078e00ff */
[----:B------:R-:W-:-:S05]  /*4d10*/  IMAD.MOV.U32 R11, RZ, RZ, 0x3fe62e42 ;  /* 0x3fe62e42ff0b7424 */ /* 0x000fca00078e00ff */
[----:B------:R-:W-:-:S08]  /*4d20*/  DADD R6, R14, R20 ;  /* 0x000000000e067229 */ /* 0x000fd00000000014 */
[--C-:B------:R-:W-:Y:S02]  /*4d30*/  DADD R8, R28, R6.reuse ;  /* 0x000000001c087229 */ /* 0x100fe40000000006 */
[----:B------:R-:W-:-:S06]  /*4d40*/  DADD R14, R14, -R6 ;  /* 0x000000000e0e7229 */ /* 0x000fcc0000000806 */
[----:B------:R-:W-:Y:S02]  /*4d50*/  DADD R28, R28, -R8 ;  /* 0x000000001c1c7229 */ /* 0x000fe40000000808 */
[----:B------:R-:W-:-:S06]  /*4d60*/  DADD R14, R20, R14 ;  /* 0x00000000140e7229 */ /* 0x000fcc000000000e */
[----:B------:R-:W-:Y:S01]  /*4d70*/  DADD R28, R6, R28 ;  /* 0x00000000061c7229 */ /* 0x000fe2000000001c */
[----:B------:R-:W-:Y:S02]  /*4d80*/  IMAD.MOV.U32 R6, RZ, RZ, -0x105c611 ;  /* 0xfefa39efff067424 */ /* 0x000fe400078e00ff */
[----:B------:R-:W-:-:S05]  /*4d90*/  IMAD.MOV.U32 R7, RZ, RZ, 0x3fe62e42 ;  /* 0x3fe62e42ff077424 */ /* 0x000fca00078e00ff */
[----:B------:R-:W-:-:S08]  /*4da0*/  DADD R14, R14, R28 ;  /* 0x000000000e0e7229 */ /* 0x000fd0000000001c */
[----:B------:R-:W-:-:S08]  /*4db0*/  DADD R26, R26, R14 ;  /* 0x000000001a1a7229 */ /* 0x000fd0000000000e */
[----:B------:R-:W-:-:S08]  /*4dc0*/  DADD R12, R8, R26 ;  /* 0x00000000080c7229 */ /* 0x000fd0000000001a */
[--C-:B------:R-:W-:Y:S02]  /*4dd0*/  DFMA R6, R6, UR4, R12.reuse ;  /* 0x0000000406067c2b */ /* 0x100fe4000800000c */
[----:B------:R-:W-:-:S06]  /*4de0*/  DADD R14, R8, -R12 ;  /* 0x00000000080e7229 */ /* 0x000fcc000000080c */
[----:B------:R-:W-:Y:S02]  /*4df0*/  DFMA R8, -R10, 1, R6 ;  /* 0x3ff000000a08782b */ /* 0x000fe40000000106 */
[----:B------:R-:W-:-:S06]  /*4e00*/  DADD R14, R26, R14 ;  /* 0x000000001a0e7229 */ /* 0x000fcc000000000e */
[----:B------:R-:W-:Y:S01]  /*4e10*/  DADD R8, -R12, R8 ;  /* 0x000000000c087229 */ /* 0x000fe20000000108 */
[----:B------:R-:W-:Y:S02]  /*4e20*/  IMAD.MOV.U32 R12, RZ, RZ, 0x3b39803f ;  /* 0x3b39803fff0c7424 */ /* 0x000fe400078e00ff */
[----:B------:R-:W-:-:S05]  /*4e30*/  IMAD.MOV.U32 R13, RZ, RZ, 0x3c7abc9e ;  /* 0x3c7abc9eff0d7424 */ /* 0x000fca00078e00ff */
[----:B------:R-:W-:Y:S01]  /*4e40*/  DADD R14, R14, -R8 ;  /* 0x000000000e0e7229 */ /* 0x000fe20000000808 */
[----:B------:R-:W-:-:S05]  /*4e50*/  IMAD.SHL.U32 R8, R5, 0x2, RZ ;  /* 0x0000000205087824 */ /* 0x000fca00078e00ff */
[----:B------:R-:W-:Y:S02]  /*4e60*/  ISETP.GT.U32.AND P0, PT, R8, -0x2000001, PT ;  /* 0xfdffffff0800780c */ /* 0x000fe40003f04070 */
[----:B------:R-:W-:Y:S01]  /*4e70*/  DFMA R12, R12, UR4, R14 ;  /* 0x000000040c0c7c2b */ /* 0x000fe2000800000e */
[----:B------:R-:W-:Y:S01]  /*4e80*/  UMOV UR4, 0x3b39803f ;  /* 0x3b39803f00047882 */ /* 0x000fe20000000000 */
[----:B------:R-:W-:Y:S01]  /*4e90*/  LOP3.LUT R15, R5, 0xff0fffff, RZ, 0xc0, !PT ;  /* 0xff0fffff050f7812 */ /* 0x000fe200078ec0ff */
[----:B------:R-:W-:Y:S01]  /*4ea0*/  IMAD.MOV.U32 R14, RZ, RZ, R4 ;  /* 0x000000ffff0e7224 */ /* 0x000fe200078e0004 */
[----:B------:R-:W-:Y:S02]  /*4eb0*/  UMOV UR5, 0x3c7abc9e ;  /* 0x3c7abc9e00057882 */ /* 0x000fe40000000000 */
[----:B------:R-:W-:Y:S02]  /*4ec0*/  SEL R15, R15, R5, P0 ;  /* 0x000000050f0f7207 */ /* 0x000fe40000000000 */
[----:B------:R-:W-:-:S08]  /*4ed0*/  DADD R8, R6, R12 ;  /* 0x0000000006087229 */ /* 0x000fd0000000000c */
[----:B------:R-:W-:Y:S02]  /*4ee0*/  DADD R6, R6, -R8 ;  /* 0x0000000006067229 */ /* 0x000fe40000000808 */
[----:B------:R-:W-:-:S06]  /*4ef0*/  DMUL R20, R8, R14 ;  /* 0x0000000e08147228 */ /* 0x000fcc0000000000 */
[----:B------:R-:W-:Y:S02]  /*4f00*/  DADD R6, R12, R6 ;  /* 0x000000000c067229 */ /* 0x000fe40000000006 */
[----:B------:R-:W-:-:S08]  /*4f10*/  DFMA R8, R8, R14, -R20 ;  /* 0x0000000e0808722b */ /* 0x000fd00000000814 */
[----:B------:R-:W-:Y:S01]  /*4f20*/  DFMA R14, R6, R14, R8 ;  /* 0x0000000e060e722b */ /* 0x000fe20000000008 */
[----:B------:R-:W-:Y:S02]  /*4f30*/  IMAD.MOV.U32 R8, RZ, RZ, 0x652b82fe ;  /* 0x652b82feff087424 */ /* 0x000fe400078e00ff */
[----:B------:R-:W-:-:S05]  /*4f40*/  IMAD.MOV.U32 R9, RZ, RZ, 0x3ff71547 ;  /* 0x3ff71547ff097424 */ /* 0x000fca00078e00ff */
[----:B------:R-:W-:-:S08]  /*4f50*/  DADD R6, R20, R14 ;  /* 0x0000000014067229 */ /* 0x000fd0000000000e */
[----:B------:R-:W-:Y:S02]  /*4f60*/  DFMA R8, R6, R8, 6.75539944105574400000e+15 ;  /* 0x433800000608742b */ /* 0x000fe40000000008 */
[----:B------:R-:W-:Y:S01]  /*4f70*/  FSETP.GEU.AND P0, PT, |R7|, 4.1917929649353027344, PT ;  /* 0x4086232b0700780b */ /* 0x000fe20003f0e200 */
[----:B------:R-:W-:-:S05]  /*4f80*/  DADD R20, R20, -R6 ;  /* 0x0000000014147229 */ /* 0x000fca0000000806 */
[----:B------:R-:W-:-:S03]  /*4f90*/  DADD R12, R8, -6.75539944105574400000e+15 ;  /* 0xc3380000080c7429 */ /* 0x000fc60000000000 */
[----:B------:R-:W-:-:S05]  /*4fa0*/  DADD R14, R14, R20 ;  /* 0x000000000e0e7229 */ /* 0x000fca0000000014 */
[----:B------:R-:W-:-:S08]  /*4fb0*/  DFMA R10, R12, -R10, R6 ;  /* 0x8000000a0c0a722b */ /* 0x000fd00000000006 */
[----:B------:R-:W-:Y:S01]  /*4fc0*/  DFMA R12, R12, -UR4, R10 ;  /* 0x800000040c0c7c2b */ /* 0x000fe2000800000a */
[----:B------:R-:W-:Y:S01]  /*4fd0*/  UMOV UR4, 0x69ce2bdf ;  /* 0x69ce2bdf00047882 */ /* 0x000fe20000000000 */
[----:B------:R-:W-:Y:S01]  /*4fe0*/  IMAD.MOV.U32 R10, RZ, RZ, -0x35dec16 ;  /* 0xfca213eaff0a7424 */ /* 0x000fe200078e00ff */
[----:B------:R-:W-:Y:S01]  /*4ff0*/  UMOV UR5, 0x3e5ade15 ;  /* 0x3e5ade1500057882 */ /* 0x000fe20000000000 */
[----:B------:R-:W-:-:S06]  /*5000*/  IMAD.MOV.U32 R11, RZ, RZ, 0x3e928af3 ;  /* 0x3e928af3ff0b7424 */ /* 0x000fcc00078e00ff */
[----:B------:R-:W-:Y:S01]  /*5010*/  DFMA R10, R12, UR4, R10 ;  /* 0x000000040c0a7c2b */ /* 0x000fe2000800000a */
        /* <DEDUP_REMOVED lines=24> */
[----:B------:R-:W-:-:S08]  /*51a0*/  DFMA R10, R12, R10, 1 ;  /* 0x3ff000000c0a742b */ /* 0x000fd0000000000a */
[----:B------:R-:W-:-:S10]  /*51b0*/  DFMA R10, R12, R10, 1 ;  /* 0x3ff000000c0a742b */ /* 0x000fd4000000000a */
[----:B------:R-:W-:Y:S02]  /*51c0*/  IMAD R13, R8, 0x100000, R11 ;  /* 0x00100000080d7824 */ /* 0x000fe400078e020b */
[----:B------:R-:W-:Y:S01]  /*51d0*/  IMAD.MOV.U32 R12, RZ, RZ, R10 ;  /* 0x000000ffff0c7224 */ /* 0x000fe200078e000a */
[----:B------:R-:W-:Y:S06]  /*51e0*/  @!P0 BRA `(.L_x_56) ;  /* 0x0000000000308947 */ /* 0x000fec0003800000 */
[----:B------:R-:W-:Y:S01]  /*51f0*/  FSETP.GEU.AND P1, PT, |R7|, 4.2275390625, PT ;  /* 0x408748000700780b */ /* 0x000fe20003f2e200 */
[C---:B------:R-:W-:Y:S02]  /*5200*/  DADD R12, R6.reuse, +INF ;  /* 0x7ff00000060c7429 */ /* 0x040fe40000000000 */
[----:B------:R-:W-:-:S08]  /*5210*/  DSETP.GEU.AND P0, PT, R6, RZ, PT ;  /* 0x000000ff0600722a */ /* 0x000fd00003f0e000 */
[----:B------:R-:W-:Y:S02]  /*5220*/  FSEL R12, R12, RZ, P0 ;  /* 0x000000ff0c0c7208 */ /* 0x000fe40000000000 */
[----:B------:R-:W-:Y:S02]  /*5230*/  @!P1 LEA.HI R9, R8, R8, RZ, 0x1 ;  /* 0x0000000808099211 */ /* 0x000fe400078f08ff */
[----:B------:R-:W-:Y:S02]  /*5240*/  FSEL R13, R13, RZ, P0 ;  /* 0x000000ff0d0d7208 */ /* 0x000fe40000000000 */
[----:B------:R-:W-:-:S05]  /*5250*/  @!P1 SHF.R.S32.HI R9, RZ, 0x1, R9 ;  /* 0x00000001ff099819 */ /* 0x000fca0000011409 */
[----:B------:R-:W-:Y:S02]  /*5260*/  @!P1 IMAD.IADD R6, R8, 0x1, -R9 ;  /* 0x0000000108069824 */ /* 0x000fe400078e0a09 */
[----:B------:R-:W-:-:S03]  /*5270*/  @!P1 IMAD R11, R9, 0x100000, R11 ;  /* 0x00100000090b9824 */ /* 0x000fc600078e020b */
[----:B------:R-:W-:Y:S01]  /*5280*/  @!P1 LEA R7, R6, 0x3ff00000, 0x14 ;  /* 0x3ff0000006079811 */ /* 0x000fe200078ea0ff */
[----:B------:R-:W-:-:S06]  /*5290*/  @!P1 IMAD.MOV.U32 R6, RZ, RZ, RZ ;  /* 0x000000ffff069224 */ /* 0x000fcc00078e00ff */
[----:B------:R-:W-:-:S11]  /*52a0*/  @!P1 DMUL R12, R10, R6 ;  /* 0x000000060a0c9228 */ /* 0x000fd60000000000 */
.L_x_56:
[----:B------:R-:W-:Y:S01]  /*52b0*/  DFMA R14, R14, R12, R12 ;  /* 0x0000000c0e0e722b */ /* 0x000fe2000000000c */
[----:B------:R-:W-:Y:S01]  /*52c0*/  IMAD.MOV.U32 R6, RZ, RZ, R24 ;  /* 0x000000ffff067224 */ /* 0x000fe200078e0018 */
[----:B------:R-:W-:Y:S01]  /*52d0*/  DSETP.NEU.AND P0, PT, |R12|, +INF , PT ;  /* 0x7ff000000c00742a */ /* 0x000fe20003f0d200 */
[----:B------:R-:W-:-:S07]  /*52e0*/  IMAD.MOV.U32 R7, RZ, RZ, 0x0 ;  /* 0x00000000ff077424 */ /* 0x000fce00078e00ff */
[----:B------:R-:W-:Y:S02]  /*52f0*/  FSEL R8, R12, R14, !P0 ;  /* 0x0000000e0c087208 */ /* 0x000fe40004000000 */
[----:B------:R-:W-:Y:S01]  /*5300*/  FSEL R9, R13, R15, !P0 ;  /* 0x0000000f0d097208 */ /* 0x000fe20004000000 */
[----:B------:R-:W-:Y:S06]  /*5310*/  RET.REL.NODEC R6 `(_Z13dot_acim_callPKiS0_Piiiib) ;  /* 0xffffffac06387950 */ /* 0x000fec0003c3ffff */
.L_x_57:
[----:B------:R-:W-:-:S00]  /*5320*/  BRA `(.L_x_57) ;  /* 0xfffffffc00fc7947 */ /* 0x000fc0000383ffff */
[----:B------:R-:W-:-:S00]  /*5330*/  NOP ;  /* 0x0000000000007918 */ /* 0x000fc00000000000 */
        /* <DEDUP_REMOVED lines=12> */
.L_x_65:


//--------------------- .text._Z16gemm_acim_kernelPKiS0_PiiiiPfS2_ --------------------------
	.section	.text._Z16gemm_acim_kernelPKiS0_PiiiiPfS2_,"ax",@progbits
	.align	128
        .global         _Z16gemm_acim_kernelPKiS0_PiiiiPfS2_
        .type           _Z16gemm_acim_kernelPKiS0_PiiiiPfS2_,@function
        .size           _Z16gemm_acim_kernelPKiS0_PiiiiPfS2_,(.L_x_67 - _Z16gemm_acim_kernelPKiS0_PiiiiPfS2_)
        .other          _Z16gemm_acim_kernelPKiS0_PiiiiPfS2_,@"STO_CUDA_ENTRY STV_DEFAULT"
_Z16gemm_acim_kernelPKiS0_PiiiiPfS2_:
.text._Z16gemm_acim_kernelPKiS0_PiiiiPfS2_:
[----:B------:R-:W-:Y:S01]  /*0000*/  LDC R1, c[0x0][0x37c] ;  /* 0x0000df00ff017b82 */ /* 0x000fe20000000800 */
[----:B------:R-:W-:Y:S05]  /*0010*/  EXIT ;  /* 0x000000000000794d */ /* 0x000fea0003800000 */
.L_x_58:
        /* <DEDUP_REMOVED lines=14> */
.L_x_67:


//--------------------- .text._Z29test_adaptive_quantize_kernelv --------------------------
	.section	.text._Z29test_adaptive_quantize_kernelv,"ax",@progbits
	.align	128
        .global         _Z29test_adaptive_quantize_kernelv
        .type           _Z29test_adaptive_quantize_kernelv,@function
        .size           _Z29test_adaptive_quantize_kernelv,(.L_x_68 - _Z29test_adaptive_quantize_kernelv)
        .other          _Z29test_adaptive_quantize_kernelv,@"STO_CUDA_ENTRY STV_DEFAULT"
_Z29test_adaptive_quantize_kernelv:
.text._Z29test_adaptive_quantize_kernelv:
[----:B------:R-:W-:Y:S01]  /*0000*/  LDC R1, c[0x0][0x37c] ;  /* 0x0000df00ff017b82 */ /* 0x000fe20000000800 */
[----:B------:R-:W-:Y:S05]  /*0010*/  EXIT ;  /* 0x000000000000794d */ /* 0x000fea0003800000 */
.L_x_59:
        /* <DEDUP_REMOVED lines=14> */
.L_x_68:


//--------------------- .text._Z19test_get_bit_kernelv --------------------------
	.section	.text._Z19test_get_bit_kernelv,"ax",@progbits
	.align	128
        .global         _Z19test_get_bit_kernelv
        .type           _Z19test_get_bit_kernelv,@function
        .size           _Z19test_get_bit_kernelv,(.L_x_69 - _Z19test_get_bit_kernelv)
        .other          _Z19test_get_bit_kernelv,@"STO_CUDA_ENTRY STV_DEFAULT"
_Z19test_get_bit_kernelv:
.text._Z19test_get_bit_kernelv:
[----:B------:R-:W0:Y:S01]  /*0000*/  LDC R1, c[0x0][0x37c] ;  /* 0x0000df00ff017b82 */ /* 0x000e220000000800 */
[----:B------:R-:W1:Y:S01]  /*0010*/  LDCU UR4, c[0x0][0x2f8] ;  /* 0x00005f00ff0477ac */ /* 0x000e620008000800 */
[----:B0-----:R-:W-:Y:S01]  /*0020*/  VIADD R1, R1, 0xfffffff8 ;  /* 0xfffffff801017836 */ /* 0x001fe20000000000 */
[----:B------:R-:W-:Y:S01]  /*0030*/  MOV R2, 0x0 ;  /* 0x0000000000027802 */ /* 0x000fe20000000f00 */
[----:B------:R-:W-:Y:S01]  /*0040*/  IMAD.MOV.U32 R0, RZ, RZ, 0x1 ;  /* 0x00000001ff007424 */ /* 0x000fe200078e00ff */
[----:B------:R-:W0:Y:S03]  /*0050*/  LDCU UR5, c[0x0][0x2fc] ;  /* 0x00005f80ff0577ac */ /* 0x000e260008000800 */
[----:B------:R2:W3:Y:S01]  /*0060*/  LDC.64 R8, c[0x4][R2] ;  /* 0x0100000002087b82 */ /* 0x0004e20000000a00 */
[----:B------:R2:W-:Y:S01]  /*0070*/  STL [R1], R0 ;  /* 0x0000000001007387 */ /* 0x0005e20000100800 */
[----:B------:R-:W4:Y:S01]  /*0080*/  LDCU.64 UR6, c[0x4][0x18] ;  /* 0x01000300ff0677ac */ /* 0x000f220008000a00 */
[----:B-1----:R-:W-:-:S04]  /*0090*/  IADD3 R16, P0, PT, R1, UR4, RZ ;  /* 0x0000000401107c10 */ /* 0x002fc8000ff1e0ff */
[----:B0-----:R-:W-:Y:S02]  /*00a0*/  IADD3.X R17, PT, PT, RZ, UR5, RZ, P0, !PT ;  /* 0x00000005ff117c10 */ /* 0x001fe400087fe4ff */
[----:B------:R-:W-:Y:S01]  /*00b0*/  MOV R6, R16 ;  /* 0x0000001000067202 */ /* 0x000fe20000000f00 */
[----:B----4-:R-:W-:Y:S02]  /*00c0*/  IMAD.U32 R4, RZ, RZ, UR6 ;  /* 0x00000006ff047e24 */ /* 0x010fe4000f8e00ff */
[----:B------:R-:W-:Y:S02]  /*00d0*/  IMAD.U32 R5, RZ, RZ, UR7 ;  /* 0x00000007ff057e24 */ /* 0x000fe4000f8e00ff */
[----:B--2---:R-:W-:-:S07]  /*00e0*/  IMAD.MOV.U32 R7, RZ, RZ, R17 ;  /* 0x000000ffff077224 */ /* 0x004fce00078e0011 */
[----:B------:R-:W-:-:S07]  /*00f0*/  LEPC R20, `(.L_x_60) ;  /* 0x000000001014794e */ /* 0x000fce0000000000 */
[----:B---3--:R-:W-:Y:S05]  /*0100*/  CALL.ABS.NOINC R8 ;  /* 0x0000000008007343 */ /* 0x008fea0003c00000 */
.L_x_60:
[----:B------:R0:W-:Y:S01]  /*0110*/  STL [R1], RZ ;  /* 0x000000ff01007387 */ /* 0x0001e20000100800 */
[----:B------:R0:W1:Y:S01]  /*0120*/  LDC.64 R8, c[0x4][R2] ;  /* 0x0100000002087b82 */ /* 0x0000620000000a00 */
[----:B------:R-:W2:Y:S01]  /*0130*/  LDCU.64 UR4, c[0x4][0x20] ;  /* 0x01000400ff0477ac */ /* 0x000ea20008000a00 */
[----:B------:R-:W-:Y:S01]  /*0140*/  MOV R6, R16 ;  /* 0x0000001000067202 */ /* 0x000fe20000000f00 */
[----:B------:R-:W-:Y:S01]  /*0150*/  IMAD.MOV.U32 R7, RZ, RZ, R17 ;  /* 0x000000ffff077224 */ /* 0x000fe200078e0011 */
[----:B--2---:R-:W-:Y:S01]  /*0160*/  MOV R4, UR4 ;  /* 0x0000000400047c02 */ /* 0x004fe20008000f00 */
[----:B0-----:R-:W-:-:S07]  /*0170*/  IMAD.U32 R5, RZ, RZ, UR5 ;  /* 0x00000005ff057e24 */ /* 0x001fce000f8e00ff */
[----:B------:R-:W-:-:S07]  /*0180*/  LEPC R20, `(.L_x_61) ;  /* 0x000000001014794e */ /* 0x000fce0000000000 */
[----:B-1----:R-:W-:Y:S05]  /*0190*/  CALL.ABS.NOINC R8 ;  /* 0x0000000008007343 */ /* 0x002fea0003c00000 */
.L_x_61:
[----:B------:R-:W-:Y:S01]  /*01a0*/  HFMA2 R0, -RZ, RZ, 0, 5.9604644775390625e-08 ;  /* 0x00000001ff007431 */ /* 0x000fe200000001ff */
[----:B------:R-:W0:Y:S01]  /*01b0*/  LDC.64 R2, c[0x4][R2] ;  /* 0x0100000002027b82 */ /* 0x000e220000000a00 */
[----:B------:R-:W1:Y:S01]  /*01c0*/  LDCU.64 UR4, c[0x4][0x28] ;  /* 0x01000500ff0477ac */ /* 0x000e620008000a00 */
[----:B------:R-:W-:Y:S01]  /*01d0*/  IMAD.MOV.U32 R6, RZ, RZ, R16 ;  /* 0x000000ffff067224 */ /* 0x000fe200078e0010 */
[----:B------:R-:W-:Y:S01]  /*01e0*/  MOV R7, R17 ;  /* 0x0000001100077202 */ /* 0x000fe20000000f00 */
[----:B------:R2:W-:Y:S01]  /*01f0*/  STL [R1], R0 ;  /* 0x0000000001007387 */ /* 0x0005e20000100800 */
[----:B-1----:R-:W-:Y:S01]  /*0200*/  IMAD.U32 R4, RZ, RZ, UR4 ;  /* 0x00000004ff047e24 */ /* 0x002fe2000f8e00ff */
[----:B--2---:R-:W-:-:S07]  /*0210*/  MOV R5, UR5 ;  /* 0x0000000500057c02 */ /* 0x004fce0008000f00 */
[----:B------:R-:W-:-:S07]  /*0220*/  LEPC R20, `(.L_x_62) ;  /* 0x000000001014794e */ /* 0x000fce0000000000 */
[----:B0-----:R-:W-:Y:S05]  /*0230*/  CALL.ABS.NOINC R2 ;  /* 0x0000000002007343 */ /* 0x001fea0003c00000 */
.L_x_62:
[----:B------:R-:W-:Y:S05]  /*0240*/  EXIT ;  /* 0x000000000000794d */ /* 0x000fea0003800000 */
.L_x_63:
        /* <DEDUP_REMOVED lines=11> */
.L_x_69:


//--------------------- .nv.global.init           --------------------------
	.section	.nv.global.init,"aw",@progbits
.nv.global.init:
	.type		$str$2,@object
	.size		$str$2,($str - $str$2)
$str$2:
        /*0000*/ 	.byte	0x6f, 0x75, 0x74, 0x5f, 0x64, 0x61, 0x74, 0x61, 0x20, 0x31, 0x3a, 0x20, 0x25, 0x64, 0x0a, 0x00
	.type		$str,@object
	.size		$str,($str$3 - $str)
$str:
        /*0010*/ 	.byte	0x71, 0x75, 0x61, 0x6e, 0x74, 0x20, 0x70, 0x73, 0x75, 0x6d, 0x3a, 0x20, 0x25, 0x64, 0x0a, 0x00
	.type		$str$3,@object
	.size		$str$3,($str$1 - $str$3)
$str$3:
        /*0020*/ 	.byte	0x6f, 0x75, 0x74, 0x5f, 0x64, 0x61, 0x74, 0x61, 0x20, 0x32, 0x3a, 0x20, 0x25, 0x64, 0x0a, 0x00
	.type		$str$1,@object
	.size		$str$1,(.L_1 - $str$1)
$str$1:
        /*0030*/ 	.byte	0x6f, 0x75, 0x74, 0x5f, 0x64, 0x61, 0x74, 0x61, 0x20, 0x30, 0x3a, 0x20, 0x25, 0x64, 0x0a, 0x00
.L_1:


//--------------------- .nv.shared.reserved.0     --------------------------
	.section	.nv.shared.reserved.0,"aw",@nobits
	.weak		__nv_reservedSMEM_offset_0_alias
	.size		__nv_reservedSMEM_offset_0_alias, 0, 64
	.other		__nv_reservedSMEM_offset_0_alias,@"STO_CUDA_RESERVED_SHARED STV_DEFAULT"
__nv_reservedSMEM_offset_0_alias:
	.zero		0
	.zero		64


//--------------------- .nv.constant0._Z13dot_acim_callPKiS0_Piiiib --------------------------
	.section	.nv.constant0._Z13dot_acim_callPKiS0_Piiiib,"a",@progbits
	.sectionflags	@""
	.align	4
.nv.constant0._Z13dot_acim_callPKiS0_Piiiib:
	.zero		933


//--------------------- .nv.constant0._Z16gemm_acim_kernelPKiS0_PiiiiPfS2_ --------------------------
	.section	.nv.constant0._Z16gemm_acim_kernelPKiS0_PiiiiPfS2_,"a",@progbits
	.sectionflags	@""
	.align	4
.nv.constant0._Z16gemm_acim_kernelPKiS0_PiiiiPfS2_:
	.zero		952


//--------------------- .nv.constant0._Z29test_adaptive_quantize_kernelv --------------------------
	.section	.nv.constant0._Z29test_adaptive_quantize_kernelv,"a",@progbits
	.sectionflags	@""
	.align	4
.nv.constant0._Z29test_adaptive_quantize_kernelv:
	.zero		896


//--------------------- .nv.constant0._Z19test_get_bit_kernelv --------------------------
	.section	.nv.constant0._Z19test_get_bit_kernelv,"a",@progbits
	.sectionflags	@""
	.align	4
.nv.constant0._Z19test_get_bit_kernelv:
	.zero		896


//--------------------- SYMBOLS --------------------------

	.type		.nv.reservedSmem.offset0,@object
	.size		.nv.reservedSmem.offset0,0x4
	.type		vprintf,@function
	.type		malloc,@function
